// auto-generated by cutlass_sweep.conv — config: {"arch": "sm_90", "cluster_m": 2, "cluster_n": 1, "conv_kind": "dgrad", "dtype": "bf16", "ndim": 3, "tile_k": 32, "tile_m": 256, "tile_n": 128}
#include "cutlass/cutlass.h"
#include "cute/tensor.hpp"
#include "cutlass/kernel_hardware_info.hpp"
#include "cutlass/conv/convolution.h"
#include "cutlass/conv/dispatch_policy.hpp"
#include "cutlass/conv/collective/collective_builder.hpp"
#include "cutlass/conv/kernel/conv_universal.hpp"
#include "cutlass/conv/device/conv_universal_adapter.hpp"
#include "cutlass/epilogue/collective/collective_builder.hpp"

using namespace cute;
using Elem = cutlass::bfloat16_t;
using Acc  = float;
using LayoutAB = cutlass::layout::TensorNDHWC;
using LayoutC  = cutlass::layout::TensorNDHWC;
constexpr auto ConvOp = cutlass::conv::Operator::kDgrad;
using TileShape    = Shape<_256, _128, Shape<_32>>;
using ClusterShape = Shape<_2, _1, _1>;

using CollectiveEpilogue = typename cutlass::epilogue::collective::CollectiveBuilder<
    cutlass::arch::Sm90, cutlass::arch::OpClassTensorOp,
    TileShape, ClusterShape,
    cutlass::epilogue::collective::EpilogueTileAuto,
    Acc, Acc,
    Elem, LayoutC, 128 / cutlass::sizeof_bits<Elem>::value,
    Elem, LayoutC, 128 / cutlass::sizeof_bits<Elem>::value,
    cutlass::epilogue::collective::EpilogueScheduleAuto
  >::CollectiveOp;

using CollectiveMainloop = typename cutlass::conv::collective::CollectiveBuilder<
    cutlass::arch::Sm90, cutlass::arch::OpClassTensorOp, ConvOp,
    Elem, LayoutAB, 128 / cutlass::sizeof_bits<Elem>::value,
    Elem, LayoutAB, 128 / cutlass::sizeof_bits<Elem>::value,
    Acc,
    TileShape, ClusterShape,
    cutlass::conv::collective::StageCountAutoCarveout<
        static_cast<int>(sizeof(typename CollectiveEpilogue::SharedStorage))>,
    cutlass::conv::collective::KernelScheduleAuto
  >::CollectiveOp;

using ProblemShape = cutlass::conv::ConvProblemShape<
    ConvOp, CollectiveMainloop::DispatchPolicy::NumSpatialDimensions>;
using ConvKernel = cutlass::conv::kernel::ConvUniversal<
    ProblemShape, CollectiveMainloop, CollectiveEpilogue>;
using Conv = cutlass::conv::device::ConvUniversalAdapter<ConvKernel>;

auto* _anchor = &cutlass::device_kernel<ConvKernel>;


// ===== COMPILED SASS (sm_90a) =====

	.target	sm_90a

	.elftype	@"ET_EXEC"


//--------------------- .note.nv.tkinfo           --------------------------
	.section	.note.nv.tkinfo,"",@"SHT_NOTE"
	.sectionflags	@"SHF_NOTE_NV_TKINFO"
	.tkinfo
        /*0018*/ 	.word	0x00000002
        /*0030*/ 	.string	""
        /*0030*/ 	.string	"ptxas"
        /*0030*/ 	.string	"Cuda compilation tools, release 13.0, V13.0.88"
        /*0030*/ 	.string	"Build cuda_13.0.r13.0/compiler.36424714_0"
        /*0030*/ 	.string	"-arch sm_90a -m 64 "



//--------------------- .note.nv.cuinfo           --------------------------
	.section	.note.nv.cuinfo,"",@"SHT_NOTE"
	.sectionflags	@"SHF_NOTE_NV_CUINFO"
        /*0018*/ 	.short	0x0002
        /*001a*/ 	.short	0x005a
        /*001c*/ 	.short	0x0082
	.zero		2


//--------------------- .nv.info                  --------------------------
	.section	.nv.info,"",@"SHT_CUDA_INFO"
	.align	4


	//----- nvinfo : EIATTR_REGCOUNT
	.align		4
        /*0000*/ 	.byte	0x04, 0x2f
        /*0002*/ 	.short	(.L_12 - .L_11)
	.align		4
.L_11:
        /*0004*/ 	.word	index@(_ZN7cutlass13device_kernelINS_4conv6kernel13ConvUniversalINS1_16ConvProblemShapeILNS1_8OperatorE1ELi3EEENS1_10collective14CollectiveConvINS1_46MainloopSm90TmaGmmaWarpSpecializedImplicitGemmILS5_1ELi9ELi3EN4cute5tupleIJNSA_1CILi2EEENSC_ILi1EEESE_EEENS1_36KernelImplicitTmaWarpSpecializedSm90ELi1EEENSB_IJNSC_ILi256EEENSC_ILi128EEENSB_IJNSC_ILi32EEEEEEEEENS_10bfloat16_tESN_NSA_8TiledMMAINSA_8MMA_AtomIJNSA_4SM904GMMA28MMA_64x128x16_F32BF16BF16_SSILNSR_5MajorE0ELST_1ELNSR_7ScaleInE1ELSU_1EEEEEENSA_6LayoutINSB_IJSE_SE_SE_EEENSB_IJNSC_ILi0EEESZ_SZ_EEEEENSB_IJNSA_10UnderscoreES12_S12_EEEEENS7_6detail26Sm90ImplicitGemmTileTraitsINSA_20SM90_TMA_LOAD_IM2COLENSA_14ComposedLayoutINSA_7SwizzleILi2ELi4ELi3EEENSA_18smem_ptr_flag_bitsILi16EEENSX_INSB_IJNSB_IJNSC_ILi8EEESK_EEENSB_IJSK_SE_EEENSB_IJSE_NSC_ILi9EEEEEEEEENSB_IJNSB_IJSK_SI_EEENSB_IJSE_SZ_EEENSB_IJSZ_NSC_ILi8192EEEEEEEEEEEEEvEENS16_INSA_23SM90_TMA_LOAD_MULTICASTENS18_INS19_ILi3ELi4ELi3EEES1C_NSX_INSB_IJNSB_IJNSC_ILi64EEESD_EEENSB_IJS1D_NSC_ILi4EEEEEES1H_EEENSB_IJNSB_IJSE_NSC_ILi2048EEEEEENSB_IJS1T_NSC_ILi512EEEEEENSB_IJSZ_NSC_ILi4096EEEEEEEEEEEEEvEEEENS_8epilogue10collective6detail29Sm90TmaWarpSpecializedAdapterINS2A_15DefaultEpilogueISN_NSB_IJNSB_IJllllEEESE_SZ_EEES2F_NS29_6thread17LinearCombinationISN_Li1EffLNS2G_9ScaleType4KindE0ELNS_15FloatRoundStyleE2ESN_EENS_4gemm15EpilogueDefaultEEEEEvvEEEEvNT_6ParamsE)
        /*0008*/ 	.word	0x000000ff


	//----- nvinfo : EIATTR_FRAME_SIZE
	.align		4
.L_12:
        /*000c*/ 	.byte	0x04, 0x11
        /*000e*/ 	.short	(.L_14 - .L_13)
	.align		4
.L_13:
        /*0010*/ 	.word	index@(_ZN7cutlass13device_kernelINS_4conv6kernel13ConvUniversalINS1_16ConvProblemShapeILNS1_8OperatorE1ELi3EEENS1_10collective14CollectiveConvINS1_46MainloopSm90TmaGmmaWarpSpecializedImplicitGemmILS5_1ELi9ELi3EN4cute5tupleIJNSA_1CILi2EEENSC_ILi1EEESE_EEENS1_36KernelImplicitTmaWarpSpecializedSm90ELi1EEENSB_IJNSC_ILi256EEENSC_ILi128EEENSB_IJNSC_ILi32EEEEEEEEENS_10bfloat16_tESN_NSA_8TiledMMAINSA_8MMA_AtomIJNSA_4SM904GMMA28MMA_64x128x16_F32BF16BF16_SSILNSR_5MajorE0ELST_1ELNSR_7ScaleInE1ELSU_1EEEEEENSA_6LayoutINSB_IJSE_SE_SE_EEENSB_IJNSC_ILi0EEESZ_SZ_EEEEENSB_IJNSA_10UnderscoreES12_S12_EEEEENS7_6detail26Sm90ImplicitGemmTileTraitsINSA_20SM90_TMA_LOAD_IM2COLENSA_14ComposedLayoutINSA_7SwizzleILi2ELi4ELi3EEENSA_18smem_ptr_flag_bitsILi16EEENSX_INSB_IJNSB_IJNSC_ILi8EEESK_EEENSB_IJSK_SE_EEENSB_IJSE_NSC_ILi9EEEEEEEEENSB_IJNSB_IJSK_SI_EEENSB_IJSE_SZ_EEENSB_IJSZ_NSC_ILi8192EEEEEEEEEEEEEvEENS16_INSA_23SM90_TMA_LOAD_MULTICASTENS18_INS19_ILi3ELi4ELi3EEES1C_NSX_INSB_IJNSB_IJNSC_ILi64EEESD_EEENSB_IJS1D_NSC_ILi4EEEEEES1H_EEENSB_IJNSB_IJSE_NSC_ILi2048EEEEEENSB_IJS1T_NSC_ILi512EEEEEENSB_IJSZ_NSC_ILi4096EEEEEEEEEEEEEvEEEENS_8epilogue10collective6detail29Sm90TmaWarpSpecializedAdapterINS2A_15DefaultEpilogueISN_NSB_IJNSB_IJllllEEESE_SZ_EEES2F_NS29_6thread17LinearCombinationISN_Li1EffLNS2G_9ScaleType4KindE0ELNS_15FloatRoundStyleE2ESN_EENS_4gemm15EpilogueDefaultEEEEEvvEEEEvNT_6ParamsE)
        /*0014*/ 	.word	0x00000270


	//----- nvinfo : EIATTR_MIN_STACK_SIZE
	.align		4
.L_14:
        /*0018*/ 	.byte	0x04, 0x12
        /*001a*/ 	.short	(.L_16 - .L_15)
	.align		4
.L_15:
        /*001c*/ 	.word	index@(_ZN7cutlass13device_kernelINS_4conv6kernel13ConvUniversalINS1_16ConvProblemShapeILNS1_8OperatorE1ELi3EEENS1_10collective14CollectiveConvINS1_46MainloopSm90TmaGmmaWarpSpecializedImplicitGemmILS5_1ELi9ELi3EN4cute5tupleIJNSA_1CILi2EEENSC_ILi1EEESE_EEENS1_36KernelImplicitTmaWarpSpecializedSm90ELi1EEENSB_IJNSC_ILi256EEENSC_ILi128EEENSB_IJNSC_ILi32EEEEEEEEENS_10bfloat16_tESN_NSA_8TiledMMAINSA_8MMA_AtomIJNSA_4SM904GMMA28MMA_64x128x16_F32BF16BF16_SSILNSR_5MajorE0ELST_1ELNSR_7ScaleInE1ELSU_1EEEEEENSA_6LayoutINSB_IJSE_SE_SE_EEENSB_IJNSC_ILi0EEESZ_SZ_EEEEENSB_IJNSA_10UnderscoreES12_S12_EEEEENS7_6detail26Sm90ImplicitGemmTileTraitsINSA_20SM90_TMA_LOAD_IM2COLENSA_14ComposedLayoutINSA_7SwizzleILi2ELi4ELi3EEENSA_18smem_ptr_flag_bitsILi16EEENSX_INSB_IJNSB_IJNSC_ILi8EEESK_EEENSB_IJSK_SE_EEENSB_IJSE_NSC_ILi9EEEEEEEEENSB_IJNSB_IJSK_SI_EEENSB_IJSE_SZ_EEENSB_IJSZ_NSC_ILi8192EEEEEEEEEEEEEvEENS16_INSA_23SM90_TMA_LOAD_MULTICASTENS18_INS19_ILi3ELi4ELi3EEES1C_NSX_INSB_IJNSB_IJNSC_ILi64EEESD_EEENSB_IJS1D_NSC_ILi4EEEEEES1H_EEENSB_IJNSB_IJSE_NSC_ILi2048EEEEEENSB_IJS1T_NSC_ILi512EEEEEENSB_IJSZ_NSC_ILi4096EEEEEEEEEEEEEvEEEENS_8epilogue10collective6detail29Sm90TmaWarpSpecializedAdapterINS2A_15DefaultEpilogueISN_NSB_IJNSB_IJllllEEESE_SZ_EEES2F_NS29_6thread17LinearCombinationISN_Li1EffLNS2G_9ScaleType4KindE0ELNS_15FloatRoundStyleE2ESN_EENS_4gemm15EpilogueDefaultEEEEEvvEEEEvNT_6ParamsE)
        /*0020*/ 	.word	0x00000270
.L_16:


//--------------------- .nv.compat                --------------------------
	.section	.nv.compat,"",@"SHT_CUDA_COMPAT_INFO"
	.align	4
        /*0000*/ 	.byte	0x02, 0x09, 0x01, 0x00, 0x02, 0x02, 0x04, 0x00, 0x02, 0x05, 0x05, 0x00, 0x03, 0x07, 0x01, 0x01
        /*0010*/ 	.byte	0x02, 0x03, 0x01, 0x00, 0x02, 0x06, 0x01, 0x00, 0x04, 0x0b, 0x08, 0x00, 0x00, 0x00, 0x00, 0x00
        /*0020*/ 	.byte	0x00, 0x00, 0x00, 0x00


//--------------------- .nv.info._ZN7cutlass13device_kernelINS_4conv6kernel13ConvUniversalINS1_16ConvProblemShapeILNS1_8OperatorE1ELi3EEENS1_10collective14CollectiveConvINS1_46MainloopSm90TmaGmmaWarpSpecializedImplicitGemmILS5_1ELi9ELi3EN4cute5tupleIJNSA_1CILi2EEENSC_ILi1EEESE_EEENS1_36KernelImplicitTmaWarpSpecializedSm90ELi1EEENSB_IJNSC_ILi256EEENSC_ILi128EEENSB_IJNSC_ILi32EEEEEEEEENS_10bfloat16_tESN_NSA_8TiledMMAINSA_8MMA_AtomIJNSA_4SM904GMMA28MMA_64x128x16_F32BF16BF16_SSILNSR_5MajorE0ELST_1ELNSR_7ScaleInE1ELSU_1EEEEEENSA_6LayoutINSB_IJSE_SE_SE_EEENSB_IJNSC_ILi0EEESZ_SZ_EEEEENSB_IJNSA_10UnderscoreES12_S12_EEEEENS7_6detail26Sm90ImplicitGemmTileTraitsINSA_20SM90_TMA_LOAD_IM2COLENSA_14ComposedLayoutINSA_7SwizzleILi2ELi4ELi3EEENSA_18smem_ptr_flag_bitsILi16EEENSX_INSB_IJNSB_IJNSC_ILi8EEESK_EEENSB_IJSK_SE_EEENSB_IJSE_NSC_ILi9EEEEEEEEENSB_IJNSB_IJSK_SI_EEENSB_IJSE_SZ_EEENSB_IJSZ_NSC_ILi8192EEEEEEEEEEEEEvEENS16_INSA_23SM90_TMA_LOAD_MULTICASTENS18_INS19_ILi3ELi4ELi3EEES1C_NSX_INSB_IJNSB_IJNSC_ILi64EEESD_EEENSB_IJS1D_NSC_ILi4EEEEEES1H_EEENSB_IJNSB_IJSE_NSC_ILi2048EEEEEENSB_IJS1T_NSC_ILi512EEEEEENSB_IJSZ_NSC_ILi4096EEEEEEEEEEEEEvEEEENS_8epilogue10collective6detail29Sm90TmaWarpSpecializedAdapterINS2A_15DefaultEpilogueISN_NSB_IJNSB_IJllllEEESE_SZ_EEES2F_NS29_6thread17LinearCombinationISN_Li1EffLNS2G_9ScaleType4KindE0ELNS_15FloatRoundStyleE2ESN_EENS_4gemm15EpilogueDefaultEEEEEvvEEEEvNT_6ParamsE --------------------------
	.section	.nv.info._ZN7cutlass13device_kernelINS_4conv6kernel13ConvUniversalINS1_16ConvProblemShapeILNS1_8OperatorE1ELi3EEENS1_10collective14CollectiveConvINS1_46MainloopSm90TmaGmmaWarpSpecializedImplicitGemmILS5_1ELi9ELi3EN4cute5tupleIJNSA_1CILi2EEENSC_ILi1EEESE_EEENS1_36KernelImplicitTmaWarpSpecializedSm90ELi1EEENSB_IJNSC_ILi256EEENSC_ILi128EEENSB_IJNSC_ILi32EEEEEEEEENS_10bfloat16_tESN_NSA_8TiledMMAINSA_8MMA_AtomIJNSA_4SM904GMMA28MMA_64x128x16_F32BF16BF16_SSILNSR_5MajorE0ELST_1ELNSR_7ScaleInE1ELSU_1EEEEEENSA_6LayoutINSB_IJSE_SE_SE_EEENSB_IJNSC_ILi0EEESZ_SZ_EEEEENSB_IJNSA_10UnderscoreES12_S12_EEEEENS7_6detail26Sm90ImplicitGemmTileTraitsINSA_20SM90_TMA_LOAD_IM2COLENSA_14ComposedLayoutINSA_7SwizzleILi2ELi4ELi3EEENSA_18smem_ptr_flag_bitsILi16EEENSX_INSB_IJNSB_IJNSC_ILi8EEESK_EEENSB_IJSK_SE_EEENSB_IJSE_NSC_ILi9EEEEEEEEENSB_IJNSB_IJSK_SI_EEENSB_IJSE_SZ_EEENSB_IJSZ_NSC_ILi8192EEEEEEEEEEEEEvEENS16_INSA_23SM90_TMA_LOAD_MULTICASTENS18_INS19_ILi3ELi4ELi3EEES1C_NSX_INSB_IJNSB_IJNSC_ILi64EEESD_EEENSB_IJS1D_NSC_ILi4EEEEEES1H_EEENSB_IJNSB_IJSE_NSC_ILi2048EEEEEENSB_IJS1T_NSC_ILi512EEEEEENSB_IJSZ_NSC_ILi4096EEEEEEEEEEEEEvEEEENS_8epilogue10collective6detail29Sm90TmaWarpSpecializedAdapterINS2A_15DefaultEpilogueISN_NSB_IJNSB_IJllllEEESE_SZ_EEES2F_NS29_6thread17LinearCombinationISN_Li1EffLNS2G_9ScaleType4KindE0ELNS_15FloatRoundStyleE2ESN_EENS_4gemm15EpilogueDefaultEEEEEvvEEEEvNT_6ParamsE,"",@"SHT_CUDA_INFO"
	.sectionflags	@""
	.align	4


	//----- nvinfo : EIATTR_CUDA_API_VERSION
	.align		4
        /*0000*/ 	.byte	0x04, 0x37
        /*0002*/ 	.short	(.L_18 - .L_17)
.L_17:
        /*0004*/ 	.word	0x00000082


	//----- nvinfo : EIATTR_KPARAM_INFO
	.align		4
.L_18:
        /*0008*/ 	.byte	0x04, 0x17
        /*000a*/ 	.short	(.L_20 - .L_19)
.L_19:
        /*000c*/ 	.word	0x00000000
        /*0010*/ 	.short	0x0000
        /*0012*/ 	.short	0x0070
        /*0014*/ 	.byte	0x00, 0xf0, 0x01, 0x10


	//----- nvinfo : EIATTR_SPARSE_MMA_MASK
	.align		4
.L_20:
        /*0018*/ 	.byte	0x03, 0x50
        /*001a*/ 	.short	0x0000


	//----- nvinfo : EIATTR_MAXREG_COUNT
	.align		4
        /*001c*/ 	.byte	0x03, 0x1b
        /*001e*/ 	.short	0x00ff


	//----- nvinfo : EIATTR_NUM_BARRIERS
	.align		4
        /*0020*/ 	.byte	0x02, 0x4c
        /*0022*/ 	.byte	0x01
	.zero		1


	//----- nvinfo : EIATTR_ANNOTATIONS
	.align		4
        /*0024*/ 	.byte	0x04, 0x55
        /*0026*/ 	.short	(.L_22 - .L_21)


	//   ....[0]....
.L_21:
        /*0028*/ 	.word	0x00000001
        /*002c*/ 	.byte	0xa0, 0x0b, 0x00, 0x00, 0x01, 0x00, 0x00, 0x00, 0xe0, 0x0b, 0x00, 0x00, 0x01, 0x00, 0x00, 0x00
        /* <DEDUP_REMOVED lines=210> */
        /*0d5c*/ 	.byte	0x70, 0xfe, 0x00, 0x00


	//----- nvinfo : EIATTR_MERCURY_ISA_VERSION
	.align		4
.L_22:
        /*0d60*/ 	.byte	0x03, 0x5f
        /*0d62*/ 	.short	0x0101


	//----- nvinfo : EIATTR_COOP_GROUP_MASK_REGIDS
	.align		4
        /*0d64*/ 	.byte	0x04, 0x29
        /*0d66*/ 	.short	(.L_24 - .L_23)


	//   ....[0]....
.L_23:
        /*0d68*/ 	.word	0xffffffff


	//   ....[1]....
        /*0d6c*/ 	.word	0xffffffff


	//   ....[2]....
        /*0d70*/ 	.word	0xffffffff


	//   ....[3]....
        /*0d74*/ 	.word	0xffffffff


	//----- nvinfo : EIATTR_COOP_GROUP_INSTR_OFFSETS
	.align		4
.L_24:
        /*0d78*/ 	.byte	0x04, 0x28
        /*0d7a*/ 	.short	(.L_26 - .L_25)


	//   ....[0]....
.L_25:
        /*0d7c*/ 	.word	0x00000080


	//   ....[1]....
        /*0d80*/ 	.word	0x00000090


	//   ....[2]....
        /*0d84*/ 	.word	0x000001b0


	//   ....[3]....
        /*0d88*/ 	.word	0x000007a0


	//----- nvinfo : EIATTR_MBARRIER_INSTR_OFFSETS
	.align		4
.L_26:
        /*0d8c*/ 	.byte	0x04, 0x39
        /*0d8e*/ 	.short	(.L_28 - .L_27)


	//   ....[0]....
.L_27:
        /*0d90*/ 	.word	0x000003e0
        /*0d94*/ 	.word	0x000000ff
        /*0d98*/ 	.word	0x00036000
        /*0d9c*/ 	.short	0x0100
        /*0d9e*/ 	.byte	0x0a
	.zero		1


	//   ....[1]....
        /*0da0*/ 	.word	0x000003f0
        /*0da4*/ 	.word	0x000000ff
        /*0da8*/ 	.word	0x00036048
        /*0dac*/ 	.short	0x0100
        /*0dae*/ 	.byte	0x0a
	.zero		1


	//   ....[2]....
        /*0db0*/ 	.word	0x00000400
        /*0db4*/ 	.word	0x000000ff
        /*0db8*/ 	.word	0x00036008
        /*0dbc*/ 	.short	0x0100
        /*0dbe*/ 	.byte	0x0a
	.zero		1


	//   ....[3]....
        /*0dc0*/ 	.word	0x00000410
        /*0dc4*/ 	.word	0x000000ff
        /*0dc8*/ 	.word	0x00036050
        /*0dcc*/ 	.short	0x0100
        /*0dce*/ 	.byte	0x0a
	.zero		1


	//   ....[4]....
        /*0dd0*/ 	.word	0x00000420
        /*0dd4*/ 	.word	0x000000ff
        /*0dd8*/ 	.word	0x00036010
        /*0ddc*/ 	.short	0x0100
        /*0dde*/ 	.byte	0x0a
	.zero		1


	//   ....[5]....
        /*0de0*/ 	.word	0x00000430
        /*0de4*/ 	.word	0x000000ff
        /*0de8*/ 	.word	0x00036058
        /*0dec*/ 	.short	0x0100
        /*0dee*/ 	.byte	0x0a
	.zero		1


	//   ....[6]....
        /*0df0*/ 	.word	0x00000440
        /*0df4*/ 	.word	0x000000ff
        /*0df8*/ 	.word	0x00036018
        /*0dfc*/ 	.short	0x0100
        /*0dfe*/ 	.byte	0x0a
	.zero		1


	//   ....[7]....
        /*0e00*/ 	.word	0x00000450
        /*0e04*/ 	.word	0x000000ff
        /*0e08*/ 	.word	0x00036060
        /*0e0c*/ 	.short	0x0100
        /*0e0e*/ 	.byte	0x0a
	.zero		1


	//   ....[8]....
        /*0e10*/ 	.word	0x00000460
        /*0e14*/ 	.word	0x000000ff
        /*0e18*/ 	.word	0x00036020
        /*0e1c*/ 	.short	0x0100
        /*0e1e*/ 	.byte	0x0a
	.zero		1


	//   ....[9]....
        /*0e20*/ 	.word	0x00000470
        /*0e24*/ 	.word	0x000000ff
        /*0e28*/ 	.word	0x00036068
        /*0e2c*/ 	.short	0x0100
        /*0e2e*/ 	.byte	0x0a
	.zero		1


	//   ....[10]....
        /*0e30*/ 	.word	0x00000480
        /*0e34*/ 	.word	0x000000ff
        /*0e38*/ 	.word	0x00036028
        /*0e3c*/ 	.short	0x0100
        /*0e3e*/ 	.byte	0x0a
	.zero		1


	//   ....[11]....
        /*0e40*/ 	.word	0x00000490
        /*0e44*/ 	.word	0x000000ff
        /*0e48*/ 	.word	0x00036070
        /*0e4c*/ 	.short	0x0100
        /*0e4e*/ 	.byte	0x0a
	.zero		1


	//   ....[12]....
        /*0e50*/ 	.word	0x000004a0
        /*0e54*/ 	.word	0x000000ff
        /*0e58*/ 	.word	0x00036030
        /*0e5c*/ 	.short	0x0100
        /*0e5e*/ 	.byte	0x0a
	.zero		1


	//   ....[13]....
        /*0e60*/ 	.word	0x000004b0
        /*0e64*/ 	.word	0x000000ff
        /*0e68*/ 	.word	0x00036078
        /*0e6c*/ 	.short	0x0100
        /*0e6e*/ 	.byte	0x0a
	.zero		1


	//   ....[14]....
        /*0e70*/ 	.word	0x000004c0
        /*0e74*/ 	.word	0x000000ff
        /*0e78*/ 	.word	0x00036038
        /*0e7c*/ 	.short	0x0100
        /*0e7e*/ 	.byte	0x0a
	.zero		1


	//   ....[15]....
        /*0e80*/ 	.word	0x000004d0
        /*0e84*/ 	.word	0x000000ff
        /*0e88*/ 	.word	0x00036080
        /*0e8c*/ 	.short	0x0100
        /*0e8e*/ 	.byte	0x0a
	.zero		1


	//   ....[16]....
        /*0e90*/ 	.word	0x000004e0
        /*0e94*/ 	.word	0x000000ff
        /*0e98*/ 	.word	0x00036040
        /*0e9c*/ 	.short	0x0100
        /*0e9e*/ 	.byte	0x0a
	.zero		1


	//   ....[17]....
        /*0ea0*/ 	.word	0x000004f0
        /*0ea4*/ 	.word	0x000000ff
        /*0ea8*/ 	.word	0x00036088
        /*0eac*/ 	.short	0x0100
        /*0eae*/ 	.byte	0x0a
	.zero		1


	//   ....[18]....
        /*0eb0*/ 	.word	0x00001680
        /*0eb4*/ 	.word	0x00000003
        /*0eb8*/ 	.word	0x00036000
        /*0ebc*/ 	.short	0x010a
        /*0ebe*/ 	.byte	0x3f
	.zero		1


	//   ....[19]....
        /*0ec0*/ 	.word	0x00002710
        /*0ec4*/ 	.word	0x00000000
        /*0ec8*/ 	.word	0x00036000
        /*0ecc*/ 	.short	0x010a
        /*0ece*/ 	.byte	0x3f
	.zero		1


	//   ....[20]....
        /*0ed0*/ 	.word	0x00003b60
        /*0ed4*/ 	.word	0x00000000
        /*0ed8*/ 	.word	0x00000000
        /*0edc*/ 	.short	0x0101
        /*0ede*/ 	.byte	0x3f
	.zero		1


	//   ....[21]....
        /*0ee0*/ 	.word	0x00003d90
        /*0ee4*/ 	.word	0x00000006
        /*0ee8*/ 	.word	0x00000000
        /*0eec*/ 	.short	0x0101
        /*0eee*/ 	.byte	0x3f
	.zero		1


	//   ....[22]....
        /*0ef0*/ 	.word	0x00013f10
        /*0ef4*/ 	.word	0x0000000c
        /*0ef8*/ 	.word	0x00036048
        /*0efc*/ 	.short	0x010a
        /*0efe*/ 	.byte	0x3f
	.zero		1


	//   ....[23]....
        /*0f00*/ 	.word	0x000147f0
        /*0f04*/ 	.word	0x00000003
        /*0f08*/ 	.word	0x00000000
        /*0f0c*/ 	.short	0x010a
        /*0f0e*/ 	.byte	0x3f
	.zero		1


	//   ....[24]....
        /*0f10*/ 	.word	0x000148b0
        /*0f14*/ 	.word	0x00000003
        /*0f18*/ 	.word	0x00000000
        /*0f1c*/ 	.short	0x010a
        /*0f1e*/ 	.byte	0x3f
	.zero		1


	//   ....[25]....
        /*0f20*/ 	.word	0x00014970
        /*0f24*/ 	.word	0x00000003
        /*0f28*/ 	.word	0x00000000
        /*0f2c*/ 	.short	0x010a
        /*0f2e*/ 	.byte	0x3f
	.zero		1


	//   ....[26]....
        /*0f30*/ 	.word	0x00014a30
        /*0f34*/ 	.word	0x00000003
        /*0f38*/ 	.word	0x00000000
        /*0f3c*/ 	.short	0x010a
        /*0f3e*/ 	.byte	0x3f
	.zero		1


	//   ....[27]....
        /*0f40*/ 	.word	0x00014af0
        /*0f44*/ 	.word	0x00000003
        /*0f48*/ 	.word	0x00000000
        /*0f4c*/ 	.short	0x010a
        /*0f4e*/ 	.byte	0x3f
	.zero		1


	//   ....[28]....
        /*0f50*/ 	.word	0x00014bb0
        /*0f54*/ 	.word	0x00000003
        /*0f58*/ 	.word	0x00000000
        /*0f5c*/ 	.short	0x010a
        /*0f5e*/ 	.byte	0x3f
	.zero		1


	//   ....[29]....
        /*0f60*/ 	.word	0x00014c70
        /*0f64*/ 	.word	0x00000003
        /*0f68*/ 	.word	0x00000000
        /*0f6c*/ 	.short	0x010a
        /*0f6e*/ 	.byte	0x3f
	.zero		1


	//   ....[30]....
        /*0f70*/ 	.word	0x00014d30
        /*0f74*/ 	.word	0x00000003
        /*0f78*/ 	.word	0x00000000
        /*0f7c*/ 	.short	0x010a
        /*0f7e*/ 	.byte	0x3f
	.zero		1


	//   ....[31]....
        /*0f80*/ 	.word	0x00014df0
        /*0f84*/ 	.word	0x00000003
        /*0f88*/ 	.word	0x00000000
        /*0f8c*/ 	.short	0x010a
        /*0f8e*/ 	.byte	0x3f
	.zero		1


	//----- nvinfo : EIATTR_NUM_MBARRIERS
	.align		4
.L_28:
        /*0f90*/ 	.byte	0x03, 0x38
        /*0f92*/ 	.short	0x0012


	//----- nvinfo : EIATTR_EXIT_INSTR_OFFSETS
	.align		4
        /*0f94*/ 	.byte	0x04, 0x1c
        /*0f96*/ 	.short	(.L_30 - .L_29)


	//   ....[0]....
.L_29:
        /*0f98*/ 	.word	0x00000b90


	//   ....[1]....
        /*0f9c*/ 	.word	0x00003fa0


	//   ....[2]....
        /*0fa0*/ 	.word	0x0000f310


	//   ....[3]....
        /*0fa4*/ 	.word	0x0000f350


	//   ....[4]....
        /*0fa8*/ 	.word	0x00013ca0


	//   ....[5]....
        /*0fac*/ 	.word	0x00013ce0


	//   ....[6]....
        /*0fb0*/ 	.word	0x00013d00


	//   ....[7]....
        /*0fb4*/ 	.word	0x000146f0


	//   ....[8]....
        /*0fb8*/ 	.word	0x00014e20


	//----- nvinfo : EIATTR_MAX_THREADS
	.align		4
.L_30:
        /*0fbc*/ 	.byte	0x04, 0x05
        /*0fbe*/ 	.short	(.L_32 - .L_31)
.L_31:
        /*0fc0*/ 	.word	0x00000100
        /*0fc4*/ 	.word	0x00000001
        /*0fc8*/ 	.word	0x00000001


	//----- nvinfo : EIATTR_CRS_STACK_SIZE
	.align		4
.L_32:
        /*0fcc*/ 	.byte	0x04, 0x1e
        /*0fce*/ 	.short	(.L_34 - .L_33)
.L_33:
        /*0fd0*/ 	.word	0x00000000


	//----- nvinfo : EIATTR_CBANK_PARAM_SIZE
	.align		4
.L_34:
        /*0fd4*/ 	.byte	0x03, 0x19
        /*0fd6*/ 	.short	0x0470


	//----- nvinfo : EIATTR_PARAM_CBANK
	.align		4
        /*0fd8*/ 	.byte	0x04, 0x0a
        /*0fda*/ 	.short	(.L_36 - .L_35)
	.align		4
.L_35:
        /*0fdc*/ 	.word	index@(.nv.constant0._ZN7cutlass13device_kernelINS_4conv6kernel13ConvUniversalINS1_16ConvProblemShapeILNS1_8OperatorE1ELi3EEENS1_10collective14CollectiveConvINS1_46MainloopSm90TmaGmmaWarpSpecializedImplicitGemmILS5_1ELi9ELi3EN4cute5tupleIJNSA_1CILi2EEENSC_ILi1EEESE_EEENS1_36KernelImplicitTmaWarpSpecializedSm90ELi1EEENSB_IJNSC_ILi256EEENSC_ILi128EEENSB_IJNSC_ILi32EEEEEEEEENS_10bfloat16_tESN_NSA_8TiledMMAINSA_8MMA_AtomIJNSA_4SM904GMMA28MMA_64x128x16_F32BF16BF16_SSILNSR_5MajorE0ELST_1ELNSR_7ScaleInE1ELSU_1EEEEEENSA_6LayoutINSB_IJSE_SE_SE_EEENSB_IJNSC_ILi0EEESZ_SZ_EEEEENSB_IJNSA_10UnderscoreES12_S12_EEEEENS7_6detail26Sm90ImplicitGemmTileTraitsINSA_20SM90_TMA_LOAD_IM2COLENSA_14ComposedLayoutINSA_7SwizzleILi2ELi4ELi3EEENSA_18smem_ptr_flag_bitsILi16EEENSX_INSB_IJNSB_IJNSC_ILi8EEESK_EEENSB_IJSK_SE_EEENSB_IJSE_NSC_ILi9EEEEEEEEENSB_IJNSB_IJSK_SI_EEENSB_IJSE_SZ_EEENSB_IJSZ_NSC_ILi8192EEEEEEEEEEEEEvEENS16_INSA_23SM90_TMA_LOAD_MULTICASTENS18_INS19_ILi3ELi4ELi3EEES1C_NSX_INSB_IJNSB_IJNSC_ILi64EEESD_EEENSB_IJS1D_NSC_ILi4EEEEEES1H_EEENSB_IJNSB_IJSE_NSC_ILi2048EEEEEENSB_IJS1T_NSC_ILi512EEEEEENSB_IJSZ_NSC_ILi4096EEEEEEEEEEEEEvEEEENS_8epilogue10collective6detail29Sm90TmaWarpSpecializedAdapterINS2A_15DefaultEpilogueISN_NSB_IJNSB_IJllllEEESE_SZ_EEES2F_NS29_6thread17LinearCombinationISN_Li1EffLNS2G_9ScaleType4KindE0ELNS_15FloatRoundStyleE2ESN_EENS_4gemm15EpilogueDefaultEEEEEvvEEEEvNT_6ParamsE)
        /*0fe0*/ 	.short	0x0210
        /*0fe2*/ 	.short	0x0470


	//----- nvinfo : EIATTR_SW_WAR
	.align		4
.L_36:
        /*0fe4*/ 	.byte	0x04, 0x36
        /*0fe6*/ 	.short	(.L_38 - .L_37)
.L_37:
        /*0fe8*/ 	.word	0x00000008
.L_38:


//--------------------- .nv.callgraph             --------------------------
	.section	.nv.callgraph,"",@"SHT_CUDA_CALLGRAPH"
	.align	4
	.sectionentsize	8
	.align		4
        /*0000*/ 	.word	0x00000000
	.align		4
        /*0004*/ 	.word	0xffffffff
	.align		4
        /*0008*/ 	.word	0x00000000
	.align		4
        /*000c*/ 	.word	0xfffffffe
	.align		4
        /*0010*/ 	.word	0x00000000
	.align		4
        /*0014*/ 	.word	0xfffffffd
	.align		4
        /*0018*/ 	.word	0x00000000
	.align		4
        /*001c*/ 	.word	0xfffffffc


//--------------------- .nv.constant4             --------------------------
	.section	.nv.constant4,"a",@progbits
	.align	8
	.align		8
.nv.constant4:
        /*0000*/ 	.dword	_ZN39_INTERNAL_5ddc15a7_4_k_cu_fe91e9f2_36784cuda3std3__45__cpo5beginE
	.align		8
        /*0008*/ 	.dword	_ZN39_INTERNAL_5ddc15a7_4_k_cu_fe91e9f2_36784cuda3std3__45__cpo3endE
	.align		8
        /*0010*/ 	.dword	_ZN39_INTERNAL_5ddc15a7_4_k_cu_fe91e9f2_36784cuda3std3__45__cpo6cbeginE
	.align		8
        /*0018*/ 	.dword	_ZN39_INTERNAL_5ddc15a7_4_k_cu_fe91e9f2_36784cuda3std3__45__cpo4cendE
	.align		8
        /*0020*/ 	.dword	_ZN39_INTERNAL_5ddc15a7_4_k_cu_fe91e9f2_36784cuda3std3__441_GLOBAL__N__5ddc15a7_4_k_cu_fe91e9f2_36786ignoreE
	.align		8
        /*0028*/ 	.dword	_ZN39_INTERNAL_5ddc15a7_4_k_cu_fe91e9f2_36784cuda3std3__419piecewise_constructE
	.align		8
        /*0030*/ 	.dword	_ZN39_INTERNAL_5ddc15a7_4_k_cu_fe91e9f2_36784cuda3std3__48in_placeE
	.align		8
        /*0038*/ 	.dword	_ZN39_INTERNAL_5ddc15a7_4_k_cu_fe91e9f2_36784cuda3std6ranges3__45__cpo4swapE
	.align		8
        /*0040*/ 	.dword	_ZN39_INTERNAL_5ddc15a7_4_k_cu_fe91e9f2_36784cuda3std6ranges3__45__cpo9iter_moveE
	.align		8
        /*0048*/ 	.dword	_ZN39_INTERNAL_5ddc15a7_4_k_cu_fe91e9f2_36784cute7productE
	.align		8
        /*0050*/ 	.dword	_ZN39_INTERNAL_5ddc15a7_4_k_cu_fe91e9f2_36784cute1_E


//--------------------- .text._ZN7cutlass13device_kernelINS_4conv6kernel13ConvUniversalINS1_16ConvProblemShapeILNS1_8OperatorE1ELi3EEENS1_10collective14CollectiveConvINS1_46MainloopSm90TmaGmmaWarpSpecializedImplicitGemmILS5_1ELi9ELi3EN4cute5tupleIJNSA_1CILi2EEENSC_ILi1EEESE_EEENS1_36KernelImplicitTmaWarpSpecializedSm90ELi1EEENSB_IJNSC_ILi256EEENSC_ILi128EEENSB_IJNSC_ILi32EEEEEEEEENS_10bfloat16_tESN_NSA_8TiledMMAINSA_8MMA_AtomIJNSA_4SM904GMMA28MMA_64x128x16_F32BF16BF16_SSILNSR_5MajorE0ELST_1ELNSR_7ScaleInE1ELSU_1EEEEEENSA_6LayoutINSB_IJSE_SE_SE_EEENSB_IJNSC_ILi0EEESZ_SZ_EEEEENSB_IJNSA_10UnderscoreES12_S12_EEEEENS7_6detail26Sm90ImplicitGemmTileTraitsINSA_20SM90_TMA_LOAD_IM2COLENSA_14ComposedLayoutINSA_7SwizzleILi2ELi4ELi3EEENSA_18smem_ptr_flag_bitsILi16EEENSX_INSB_IJNSB_IJNSC_ILi8EEESK_EEENSB_IJSK_SE_EEENSB_IJSE_NSC_ILi9EEEEEEEEENSB_IJNSB_IJSK_SI_EEENSB_IJSE_SZ_EEENSB_IJSZ_NSC_ILi8192EEEEEEEEEEEEEvEENS16_INSA_23SM90_TMA_LOAD_MULTICASTENS18_INS19_ILi3ELi4ELi3EEES1C_NSX_INSB_IJNSB_IJNSC_ILi64EEESD_EEENSB_IJS1D_NSC_ILi4EEEEEES1H_EEENSB_IJNSB_IJSE_NSC_ILi2048EEEEEENSB_IJS1T_NSC_ILi512EEEEEENSB_IJSZ_NSC_ILi4096EEEEEEEEEEEEEvEEEENS_8epilogue10collective6detail29Sm90TmaWarpSpecializedAdapterINS2A_15DefaultEpilogueISN_NSB_IJNSB_IJllllEEESE_SZ_EEES2F_NS29_6thread17LinearCombinationISN_Li1EffLNS2G_9ScaleType4KindE0ELNS_15FloatRoundStyleE2ESN_EENS_4gemm15EpilogueDefaultEEEEEvvEEEEvNT_6ParamsE --------------------------
	.section	.text._ZN7cutlass13device_kernelINS_4conv6kernel13ConvUniversalINS1_16ConvProblemShapeILNS1_8OperatorE1ELi3EEENS1_10collective14CollectiveConvINS1_46MainloopSm90TmaGmmaWarpSpecializedImplicitGemmILS5_1ELi9ELi3EN4cute5tupleIJNSA_1CILi2EEENSC_ILi1EEESE_EEENS1_36KernelImplicitTmaWarpSpecializedSm90ELi1EEENSB_IJNSC_ILi256EEENSC_ILi128EEENSB_IJNSC_ILi32EEEEEEEEENS_10bfloat16_tESN_NSA_8TiledMMAINSA_8MMA_AtomIJNSA_4SM904GMMA28MMA_64x128x16_F32BF16BF16_SSILNSR_5MajorE0ELST_1ELNSR_7ScaleInE1ELSU_1EEEEEENSA_6LayoutINSB_IJSE_SE_SE_EEENSB_IJNSC_ILi0EEESZ_SZ_EEEEENSB_IJNSA_10UnderscoreES12_S12_EEEEENS7_6detail26Sm90ImplicitGemmTileTraitsINSA_20SM90_TMA_LOAD_IM2COLENSA_14ComposedLayoutINSA_7SwizzleILi2ELi4ELi3EEENSA_18smem_ptr_flag_bitsILi16EEENSX_INSB_IJNSB_IJNSC_ILi8EEESK_EEENSB_IJSK_SE_EEENSB_IJSE_NSC_ILi9EEEEEEEEENSB_IJNSB_IJSK_SI_EEENSB_IJSE_SZ_EEENSB_IJSZ_NSC_ILi8192EEEEEEEEEEEEEvEENS16_INSA_23SM90_TMA_LOAD_MULTICASTENS18_INS19_ILi3ELi4ELi3EEES1C_NSX_INSB_IJNSB_IJNSC_ILi64EEESD_EEENSB_IJS1D_NSC_ILi4EEEEEES1H_EEENSB_IJNSB_IJSE_NSC_ILi2048EEEEEENSB_IJS1T_NSC_ILi512EEEEEENSB_IJSZ_NSC_ILi4096EEEEEEEEEEEEEvEEEENS_8epilogue10collective6detail29Sm90TmaWarpSpecializedAdapterINS2A_15DefaultEpilogueISN_NSB_IJNSB_IJllllEEESE_SZ_EEES2F_NS29_6thread17LinearCombinationISN_Li1EffLNS2G_9ScaleType4KindE0ELNS_15FloatRoundStyleE2ESN_EENS_4gemm15EpilogueDefaultEEEEEvvEEEEvNT_6ParamsE,"ax",@progbits
	.align	128
.text._ZN7cutlass13device_kernelINS_4conv6kernel13ConvUniversalINS1_16ConvProblemShapeILNS1_8OperatorE1ELi3EEENS1_10collective14CollectiveConvINS1_46MainloopSm90TmaGmmaWarpSpecializedImplicitGemmILS5_1ELi9ELi3EN4cute5tupleIJNSA_1CILi2EEENSC_ILi1EEESE_EEENS1_36KernelImplicitTmaWarpSpecializedSm90ELi1EEENSB_IJNSC_ILi256EEENSC_ILi128EEENSB_IJNSC_ILi32EEEEEEEEENS_10bfloat16_tESN_NSA_8TiledMMAINSA_8MMA_AtomIJNSA_4SM904GMMA28MMA_64x128x16_F32BF16BF16_SSILNSR_5MajorE0ELST_1ELNSR_7ScaleInE1ELSU_1EEEEEENSA_6LayoutINSB_IJSE_SE_SE_EEENSB_IJNSC_ILi0EEESZ_SZ_EEEEENSB_IJNSA_10UnderscoreES12_S12_EEEEENS7_6detail26Sm90ImplicitGemmTileTraitsINSA_20SM90_TMA_LOAD_IM2COLENSA_14ComposedLayoutINSA_7SwizzleILi2ELi4ELi3EEENSA_18smem_ptr_flag_bitsILi16EEENSX_INSB_IJNSB_IJNSC_ILi8EEESK_EEENSB_IJSK_SE_EEENSB_IJSE_NSC_ILi9EEEEEEEEENSB_IJNSB_IJSK_SI_EEENSB_IJSE_SZ_EEENSB_IJSZ_NSC_ILi8192EEEEEEEEEEEEEvEENS16_INSA_23SM90_TMA_LOAD_MULTICASTENS18_INS19_ILi3ELi4ELi3EEES1C_NSX_INSB_IJNSB_IJNSC_ILi64EEESD_EEENSB_IJS1D_NSC_ILi4EEEEEES1H_EEENSB_IJNSB_IJSE_NSC_ILi2048EEEEEENSB_IJS1T_NSC_ILi512EEEEEENSB_IJSZ_NSC_ILi4096EEEEEEEEEEEEEvEEEENS_8epilogue10collective6detail29Sm90TmaWarpSpecializedAdapterINS2A_15DefaultEpilogueISN_NSB_IJNSB_IJllllEEESE_SZ_EEES2F_NS29_6thread17LinearCombinationISN_Li1EffLNS2G_9ScaleType4KindE0ELNS_15FloatRoundStyleE2ESN_EENS_4gemm15EpilogueDefaultEEEEEvvEEEEvNT_6ParamsE:
        .type           _ZN7cutlass13device_kernelINS_4conv6kernel13ConvUniversalINS1_16ConvProblemShapeILNS1_8OperatorE1ELi3EEENS1_10collective14CollectiveConvINS1_46MainloopSm90TmaGmmaWarpSpecializedImplicitGemmILS5_1ELi9ELi3EN4cute5tupleIJNSA_1CILi2EEENSC_ILi1EEESE_EEENS1_36KernelImplicitTmaWarpSpecializedSm90ELi1EEENSB_IJNSC_ILi256EEENSC_ILi128EEENSB_IJNSC_ILi32EEEEEEEEENS_10bfloat16_tESN_NSA_8TiledMMAINSA_8MMA_AtomIJNSA_4SM904GMMA28MMA_64x128x16_F32BF16BF16_SSILNSR_5MajorE0ELST_1ELNSR_7ScaleInE1ELSU_1EEEEEENSA_6LayoutINSB_IJSE_SE_SE_EEENSB_IJNSC_ILi0EEESZ_SZ_EEEEENSB_IJNSA_10UnderscoreES12_S12_EEEEENS7_6detail26Sm90ImplicitGemmTileTraitsINSA_20SM90_TMA_LOAD_IM2COLENSA_14ComposedLayoutINSA_7SwizzleILi2ELi4ELi3EEENSA_18smem_ptr_flag_bitsILi16EEENSX_INSB_IJNSB_IJNSC_ILi8EEESK_EEENSB_IJSK_SE_EEENSB_IJSE_NSC_ILi9EEEEEEEEENSB_IJNSB_IJSK_SI_EEENSB_IJSE_SZ_EEENSB_IJSZ_NSC_ILi8192EEEEEEEEEEEEEvEENS16_INSA_23SM90_TMA_LOAD_MULTICASTENS18_INS19_ILi3ELi4ELi3EEES1C_NSX_INSB_IJNSB_IJNSC_ILi64EEESD_EEENSB_IJS1D_NSC_ILi4EEEEEES1H_EEENSB_IJNSB_IJSE_NSC_ILi2048EEEEEENSB_IJS1T_NSC_ILi512EEEEEENSB_IJSZ_NSC_ILi4096EEEEEEEEEEEEEvEEEENS_8epilogue10collective6detail29Sm90TmaWarpSpecializedAdapterINS2A_15DefaultEpilogueISN_NSB_IJNSB_IJllllEEESE_SZ_EEES2F_NS29_6thread17LinearCombinationISN_Li1EffLNS2G_9ScaleType4KindE0ELNS_15FloatRoundStyleE2ESN_EENS_4gemm15EpilogueDefaultEEEEEvvEEEEvNT_6ParamsE,@function
        .size           _ZN7cutlass13device_kernelINS_4conv6kernel13ConvUniversalINS1_16ConvProblemShapeILNS1_8OperatorE1ELi3EEENS1_10collective14CollectiveConvINS1_46MainloopSm90TmaGmmaWarpSpecializedImplicitGemmILS5_1ELi9ELi3EN4cute5tupleIJNSA_1CILi2EEENSC_ILi1EEESE_EEENS1_36KernelImplicitTmaWarpSpecializedSm90ELi1EEENSB_IJNSC_ILi256EEENSC_ILi128EEENSB_IJNSC_ILi32EEEEEEEEENS_10bfloat16_tESN_NSA_8TiledMMAINSA_8MMA_AtomIJNSA_4SM904GMMA28MMA_64x128x16_F32BF16BF16_SSILNSR_5MajorE0ELST_1ELNSR_7ScaleInE1ELSU_1EEEEEENSA_6LayoutINSB_IJSE_SE_SE_EEENSB_IJNSC_ILi0EEESZ_SZ_EEEEENSB_IJNSA_10UnderscoreES12_S12_EEEEENS7_6detail26Sm90ImplicitGemmTileTraitsINSA_20SM90_TMA_LOAD_IM2COLENSA_14ComposedLayoutINSA_7SwizzleILi2ELi4ELi3EEENSA_18smem_ptr_flag_bitsILi16EEENSX_INSB_IJNSB_IJNSC_ILi8EEESK_EEENSB_IJSK_SE_EEENSB_IJSE_NSC_ILi9EEEEEEEEENSB_IJNSB_IJSK_SI_EEENSB_IJSE_SZ_EEENSB_IJSZ_NSC_ILi8192EEEEEEEEEEEEEvEENS16_INSA_23SM90_TMA_LOAD_MULTICASTENS18_INS19_ILi3ELi4ELi3EEES1C_NSX_INSB_IJNSB_IJNSC_ILi64EEESD_EEENSB_IJS1D_NSC_ILi4EEEEEES1H_EEENSB_IJNSB_IJSE_NSC_ILi2048EEEEEENSB_IJS1T_NSC_ILi512EEEEEENSB_IJSZ_NSC_ILi4096EEEEEEEEEEEEEvEEEENS_8epilogue10collective6detail29Sm90TmaWarpSpecializedAdapterINS2A_15DefaultEpilogueISN_NSB_IJNSB_IJllllEEESE_SZ_EEES2F_NS29_6thread17LinearCombinationISN_Li1EffLNS2G_9ScaleType4KindE0ELNS_15FloatRoundStyleE2ESN_EENS_4gemm15EpilogueDefaultEEEEEvvEEEEvNT_6ParamsE,(.L_x_547 - _ZN7cutlass13device_kernelINS_4conv6kernel13ConvUniversalINS1_16ConvProblemShapeILNS1_8OperatorE1ELi3EEENS1_10collective14CollectiveConvINS1_46MainloopSm90TmaGmmaWarpSpecializedImplicitGemmILS5_1ELi9ELi3EN4cute5tupleIJNSA_1CILi2EEENSC_ILi1EEESE_EEENS1_36KernelImplicitTmaWarpSpecializedSm90ELi1EEENSB_IJNSC_ILi256EEENSC_ILi128EEENSB_IJNSC_ILi32EEEEEEEEENS_10bfloat16_tESN_NSA_8TiledMMAINSA_8MMA_AtomIJNSA_4SM904GMMA28MMA_64x128x16_F32BF16BF16_SSILNSR_5MajorE0ELST_1ELNSR_7ScaleInE1ELSU_1EEEEEENSA_6LayoutINSB_IJSE_SE_SE_EEENSB_IJNSC_ILi0EEESZ_SZ_EEEEENSB_IJNSA_10UnderscoreES12_S12_EEEEENS7_6detail26Sm90ImplicitGemmTileTraitsINSA_20SM90_TMA_LOAD_IM2COLENSA_14ComposedLayoutINSA_7SwizzleILi2ELi4ELi3EEENSA_18smem_ptr_flag_bitsILi16EEENSX_INSB_IJNSB_IJNSC_ILi8EEESK_EEENSB_IJSK_SE_EEENSB_IJSE_NSC_ILi9EEEEEEEEENSB_IJNSB_IJSK_SI_EEENSB_IJSE_SZ_EEENSB_IJSZ_NSC_ILi8192EEEEEEEEEEEEEvEENS16_INSA_23SM90_TMA_LOAD_MULTICASTENS18_INS19_ILi3ELi4ELi3EEES1C_NSX_INSB_IJNSB_IJNSC_ILi64EEESD_EEENSB_IJS1D_NSC_ILi4EEEEEES1H_EEENSB_IJNSB_IJSE_NSC_ILi2048EEEEEENSB_IJS1T_NSC_ILi512EEEEEENSB_IJSZ_NSC_ILi4096EEEEEEEEEEEEEvEEEENS_8epilogue10collective6detail29Sm90TmaWarpSpecializedAdapterINS2A_15DefaultEpilogueISN_NSB_IJNSB_IJllllEEESE_SZ_EEES2F_NS29_6thread17LinearCombinationISN_Li1EffLNS2G_9ScaleType4KindE0ELNS_15FloatRoundStyleE2ESN_EENS_4gemm15EpilogueDefaultEEEEEvvEEEEvNT_6ParamsE)
        .other          _ZN7cutlass13device_kernelINS_4conv6kernel13ConvUniversalINS1_16ConvProblemShapeILNS1_8OperatorE1ELi3EEENS1_10collective14CollectiveConvINS1_46MainloopSm90TmaGmmaWarpSpecializedImplicitGemmILS5_1ELi9ELi3EN4cute5tupleIJNSA_1CILi2EEENSC_ILi1EEESE_EEENS1_36KernelImplicitTmaWarpSpecializedSm90ELi1EEENSB_IJNSC_ILi256EEENSC_ILi128EEENSB_IJNSC_ILi32EEEEEEEEENS_10bfloat16_tESN_NSA_8TiledMMAINSA_8MMA_AtomIJNSA_4SM904GMMA28MMA_64x128x16_F32BF16BF16_SSILNSR_5MajorE0ELST_1ELNSR_7ScaleInE1ELSU_1EEEEEENSA_6LayoutINSB_IJSE_SE_SE_EEENSB_IJNSC_ILi0EEESZ_SZ_EEEEENSB_IJNSA_10UnderscoreES12_S12_EEEEENS7_6detail26Sm90ImplicitGemmTileTraitsINSA_20SM90_TMA_LOAD_IM2COLENSA_14ComposedLayoutINSA_7SwizzleILi2ELi4ELi3EEENSA_18smem_ptr_flag_bitsILi16EEENSX_INSB_IJNSB_IJNSC_ILi8EEESK_EEENSB_IJSK_SE_EEENSB_IJSE_NSC_ILi9EEEEEEEEENSB_IJNSB_IJSK_SI_EEENSB_IJSE_SZ_EEENSB_IJSZ_NSC_ILi8192EEEEEEEEEEEEEvEENS16_INSA_23SM90_TMA_LOAD_MULTICASTENS18_INS19_ILi3ELi4ELi3EEES1C_NSX_INSB_IJNSB_IJNSC_ILi64EEESD_EEENSB_IJS1D_NSC_ILi4EEEEEES1H_EEENSB_IJNSB_IJSE_NSC_ILi2048EEEEEENSB_IJS1T_NSC_ILi512EEEEEENSB_IJSZ_NSC_ILi4096EEEEEEEEEEEEEvEEEENS_8epilogue10collective6detail29Sm90TmaWarpSpecializedAdapterINS2A_15DefaultEpilogueISN_NSB_IJNSB_IJllllEEESE_SZ_EEES2F_NS29_6thread17LinearCombinationISN_Li1EffLNS2G_9ScaleType4KindE0ELNS_15FloatRoundStyleE2ESN_EENS_4gemm15EpilogueDefaultEEEEEvvEEEEvNT_6ParamsE,@"STO_CUDA_ENTRY STV_DEFAULT"
_ZN7cutlass13device_kernelINS_4conv6kernel13ConvUniversalINS1_16ConvProblemShapeILNS1_8OperatorE1ELi3EEENS1_10collective14CollectiveConvINS1_46MainloopSm90TmaGmmaWarpSpecializedImplicitGemmILS5_1ELi9ELi3EN4cute5tupleIJNSA_1CILi2EEENSC_ILi1EEESE_EEENS1_36KernelImplicitTmaWarpSpecializedSm90ELi1EEENSB_IJNSC_ILi256EEENSC_ILi128EEENSB_IJNSC_ILi32EEEEEEEEENS_10bfloat16_tESN_NSA_8TiledMMAINSA_8MMA_AtomIJNSA_4SM904GMMA28MMA_64x128x16_F32BF16BF16_SSILNSR_5MajorE0ELST_1ELNSR_7ScaleInE1ELSU_1EEEEEENSA_6LayoutINSB_IJSE_SE_SE_EEENSB_IJNSC_ILi0EEESZ_SZ_EEEEENSB_IJNSA_10UnderscoreES12_S12_EEEEENS7_6detail26Sm90ImplicitGemmTileTraitsINSA_20SM90_TMA_LOAD_IM2COLENSA_14ComposedLayoutINSA_7SwizzleILi2ELi4ELi3EEENSA_18smem_ptr_flag_bitsILi16EEENSX_INSB_IJNSB_IJNSC_ILi8EEESK_EEENSB_IJSK_SE_EEENSB_IJSE_NSC_ILi9EEEEEEEEENSB_IJNSB_IJSK_SI_EEENSB_IJSE_SZ_EEENSB_IJSZ_NSC_ILi8192EEEEEEEEEEEEEvEENS16_INSA_23SM90_TMA_LOAD_MULTICASTENS18_INS19_ILi3ELi4ELi3EEES1C_NSX_INSB_IJNSB_IJNSC_ILi64EEESD_EEENSB_IJS1D_NSC_ILi4EEEEEES1H_EEENSB_IJNSB_IJSE_NSC_ILi2048EEEEEENSB_IJS1T_NSC_ILi512EEEEEENSB_IJSZ_NSC_ILi4096EEEEEEEEEEEEEvEEEENS_8epilogue10collective6detail29Sm90TmaWarpSpecializedAdapterINS2A_15DefaultEpilogueISN_NSB_IJNSB_IJllllEEESE_SZ_EEES2F_NS29_6thread17LinearCombinationISN_Li1EffLNS2G_9ScaleType4KindE0ELNS_15FloatRoundStyleE2ESN_EENS_4gemm15EpilogueDefaultEEEEEvvEEEEvNT_6ParamsE:
[----:B------:R-:W0:Y:S01]  /*0000*/  LDC R1, c[0x0][0x28] ;  /* 0x00000a00ff017b82 */ /* 0x000e220000000800 */
[----:B------:R-:W1:Y:S01]  /*0010*/  S2R R9, SR_TID.X ;  /* 0x0000000000097919 */ /* 0x000e620000002100 */
[----:B------:R-:W-:Y:S01]  /*0020*/  ELECT P0, URZ, PT ;  /* 0x00000000003f782f */ /* 0x000fe20003800000 */
[----:B------:R-:W-:Y:S01]  /*0030*/  BSSY B0, `(.L_x_0) ;  /* 0x0000017000007945 */ /* 0x000fe20003800000 */
[----:B0-----:R-:W-:Y:S01]  /*0040*/  VIADD R1, R1, 0xfffffd90 ;  /* 0xfffffd9001017836 */ /* 0x001fe20000000000 */
[----:B------:R-:W0:Y:S01]  /*0050*/  S2R R4, SR_CTAID.X ;  /* 0x0000000000047919 */ /* 0x000e220000002500 */
[--C-:B-1----:R-:W-:Y:S02]  /*0060*/  SHF.R.U32.HI R0, RZ, 0x5, R9.reuse ;  /* 0x00000005ff007819 */ /* 0x102fe40000011609 */
[----:B------:R-:W-:-:S03]  /*0070*/  SHF.R.U32.HI R3, RZ, 0x7, R9 ;  /* 0x00000007ff037819 */ /* 0x000fc60000011609 */
[----:B------:R-:W1:Y:S04]  /*0080*/  SHFL.IDX PT, R2, R0, RZ, 0x1f ;  /* 0x00001fff00027589 */ /* 0x000e6800000e0000 */
[----:B------:R-:W2:Y:S01]  /*0090*/  SHFL.IDX PT, R3, R3, RZ, 0x1f ;  /* 0x00001fff03037589 */ /* 0x000ea200000e0000 */
[----:B-1----:R-:W-:Y:S02]  /*00a0*/  R2UR UR4, R2 ;  /* 0x00000000020472ca */ /* 0x002fe400000e0000 */
[----:B------:R-:W-:-:S11]  /*00b0*/  SHF.R.S32.HI R2, RZ, 0x1f, R9 ;  /* 0x0000001fff027819 */ /* 0x000fd60000011409 */
[----:B------:R-:W-:Y:S02]  /*00c0*/  USHF.R.S32.HI UR5, URZ, 0x1f, UR4 ;  /* 0x0000001f3f057899 */ /* 0x000fe40008011404 */
[----:B------:R-:W-:Y:S02]  /*00d0*/  ISETP.NE.OR P0, PT, RZ, UR4, !P0 ;  /* 0x00000004ff007c0c */ /* 0x000fe4000c705670 */
[----:B------:R-:W-:-:S04]  /*00e0*/  ULEA.HI UR5, UR5, UR4, URZ, 0x2 ;  /* 0x0000000405057291 */ /* 0x000fc8000f8f103f */
[----:B------:R-:W-:-:S04]  /*00f0*/  ULOP3.LUT UR5, UR5, 0xfffffffc, URZ, 0xc0, !UPT ;  /* 0xfffffffc05057892 */ /* 0x000fc8000f8ec03f */
[----:B------:R-:W-:-:S03]  /*0100*/  UIADD3 UR7, UR4, -UR5, URZ ;  /* 0x8000000504077290 */ /* 0x000fc6000fffe03f */
[----:B0-2---:R-:W-:Y:S09]  /*0110*/  @P0 BRA `(.L_x_1) ;  /* 0x0000000000200947 */ /* 0x005ff20003800000 */
[----:B------:R-:W-:Y:S02]  /*0120*/  ULDC.64 UR4, c[0x0][0x198] ;  /* 0x0000660000047ab9 */ /* 0x000fe40000000a00 */
[----:B------:R-:W-:Y:S02]  /*0130*/  UIADD3 UR8, UP0, UR4, 0xf0, URZ ;  /* 0x000000f004087890 */ /* 0x000fe4000ff1e03f */
[----:B------:R-:W-:Y:S02]  /*0140*/  UIADD3 UR4, UP1, UR4, 0x270, URZ ;  /* 0x0000027004047890 */ /* 0x000fe4000ff3e03f */
[----:B------:R-:W-:Y:S02]  /*0150*/  UIADD3.X UR9, URZ, UR5, URZ, UP0, !UPT ;  /* 0x000000053f097290 */ /* 0x000fe400087fe43f */
[----:B------:R-:W-:-:S07]  /*0160*/  UIADD3.X UR5, URZ, UR5, URZ, UP1, !UPT ;  /* 0x000000053f057290 */ /* 0x000fce0008ffe43f */
[----:B------:R0:W-:Y:S02]  /*0170*/  UTMACCTL.PF [UR8] ;  /* 0x00000000080079b9 */ /* 0x0001e40008040000 */
[----:B------:R0:W-:Y:S02]  /*0180*/  UTMACCTL.PF [UR4] ;  /* 0x00000000040079b9 */ /* 0x0001e40008040000 */
[----:B0-----:R-:W-:Y:S01]  /*0190*/  NOP ;  /* 0x0000000000007918 */ /* 0x001fe20000000000 */
.L_x_1:
[----:B------:R-:W-:Y:S05]  /*01a0*/  BSYNC B0 ;  /* 0x0000000000007941 */ /* 0x000fea0003800000 */
.L_x_0:
[----:B------:R-:W0:Y:S01]  /*01b0*/  SHFL.IDX PT, R0, R0, RZ, 0x1f ;  /* 0x00001fff00007589 */ /* 0x000e2200000e0000 */
[----:B------:R-:W-:Y:S02]  /*01c0*/  LEA.HI R2, R2, R9, RZ, 0x7 ;  /* 0x0000000902027211 */ /* 0x000fe400078f38ff */
[----:B------:R-:W-:Y:S01]  /*01d0*/  R2UR UR11, R3 ;  /* 0x00000000030b72ca */ /* 0x000fe200000e0000 */
[----:B------:R-:W1:Y:S01]  /*01e0*/  S2R R10, SR_CTAID.Y ;  /* 0x00000000000a7919 */ /* 0x000e620000002600 */
[----:B------:R-:W-:Y:S02]  /*01f0*/  LOP3.LUT R2, R2, 0xffffff80, RZ, 0xc0, !PT ;  /* 0xffffff8002027812 */ /* 0x000fe400078ec0ff */
[----:B------:R-:W-:-:S03]  /*0200*/  I2FP.F32.U32 R6, R4 ;  /* 0x0000000400067245 */ /* 0x000fc60000201000 */
[----:B------:R-:W-:-:S05]  /*0210*/  IMAD.IADD R7, R9, 0x1, -R2 ;  /* 0x0000000109077824 */ /* 0x000fca00078e0a02 */
[----:B------:R-:W-:Y:S01]  /*0220*/  SHF.R.S32.HI R8, RZ, 0x1f, R7 ;  /* 0x0000001fff087819 */ /* 0x000fe20000011407 */
[----:B------:R-:W-:Y:S02]  /*0230*/  ULOP3.LUT UP0, URZ, UR11, UR7, URZ, 0xfc, !UPT ;  /* 0x000000070b3f7292 */ /* 0x000fe4000f80fc3f */
[----:B------:R-:W-:Y:S01]  /*0240*/  UISETP.NE.AND UP1, UPT, UR11, 0x1, UPT ;  /* 0x000000010b00788c */ /* 0x000fe2000bf25270 */
[----:B------:R-:W-:Y:S01]  /*0250*/  LEA.HI R2, R8, R7, RZ, 0x3 ;  /* 0x0000000708027211 */ /* 0x000fe200078f18ff */
[----:B------:R-:W-:-:S03]  /*0260*/  USEL UR6, URZ, 0x1, UP0 ;  /* 0x000000013f067887 */ /* 0x000fc60008000000 */
[--C-:B------:R-:W-:Y:S01]  /*0270*/  SHF.R.S32.HI R3, RZ, 0x3, R2.reuse ;  /* 0x00000003ff037819 */ /* 0x100fe20000011402 */
[----:B------:R-:W-:Y:S01]  /*0280*/  USEL UR6, UR6, 0x2, UP1 ;  /* 0x0000000206067887 */ /* 0x000fe20008800000 */
[----:B0-----:R-:W-:Y:S02]  /*0290*/  ISETP.NE.AND P0, PT, R0, RZ, PT ;  /* 0x000000ff0000720c */ /* 0x001fe40003f05270 */
[----:B------:R-:W-:Y:S02]  /*02a0*/  SHF.R.S32.HI R2, RZ, 0x1f, R2 ;  /* 0x0000001fff027819 */ /* 0x000fe40000011402 */
[----:B------:R-:W-:Y:S02]  /*02b0*/  SHF.R.S32.HI R5, RZ, 0x1f, R0 ;  /* 0x0000001fff057819 */ /* 0x000fe40000011400 */
[----:B------:R-:W-:Y:S02]  /*02c0*/  LEA.HI R2, R2, R3, RZ, 0x2 ;  /* 0x0000000302027211 */ /* 0x000fe400078f10ff */
[----:B------:R-:W-:-:S05]  /*02d0*/  LEA.HI R5, R5, R0, RZ, 0x2 ;  /* 0x0000000005057211 */ /* 0x000fca00078f10ff */
[----:B-1----:R-:W-:Y:S05]  /*02e0*/  @P0 BRA `(.L_x_2) ;  /* 0x00000000008c0947 */ /* 0x002fea0003800000 */
[----:B------:R-:W-:Y:S01]  /*02f0*/  ELECT P0, URZ, PT ;  /* 0x00000000003f782f */ /* 0x000fe20003800000 */
[----:B------:R-:W-:-:S12]  /*0300*/  BSSY B0, `(.L_x_2) ;  /* 0x0000021000007945 */ /* 0x000fd80003800000 */
[----:B------:R-:W-:Y:S05]  /*0310*/  @!P0 BRA `(.L_x_3) ;  /* 0x00000000007c8947 */ /* 0x000fea0003800000 */
[----:B------:R-:W0:Y:S01]  /*0320*/  S2UR UR10, SR_CgaCtaId ;  /* 0x00000000000a79c3 */ /* 0x000e220000008800 */
[----:B------:R-:W-:Y:S01]  /*0330*/  UMOV UR4, 0x400 ;  /* 0x0000040000047882 */ /* 0x000fe20000000000 */
[----:B------:R-:W-:Y:S01]  /*0340*/  UMOV UR5, 0x1 ;  /* 0x0000000100057882 */ /* 0x000fe20000000000 */
[----:B------:R-:W-:Y:S02]  /*0350*/  UMOV UR8, 0x2 ;  /* 0x0000000200087882 */ /* 0x000fe40000000000 */
[----:B------:R-:W-:-:S04]  /*0360*/  UIADD3 UR8, -UR8, 0x100000, URZ ;  /* 0x0010000008087890 */ /* 0x000fc8000fffe13f */
[----:B------:R-:W-:Y:S02]  /*0370*/  USHF.L.U32 UR9, UR8, 0xb, URZ ;  /* 0x0000000b08097899 */ /* 0x000fe4000800063f */
[----:B------:R-:W-:Y:S02]  /*0380*/  USHF.L.U32 UR8, UR8, 0x1, URZ ;  /* 0x0000000108087899 */ /* 0x000fe4000800063f */
[----:B0-----:R-:W-:Y:S02]  /*0390*/  ULEA UR10, UR10, UR4, 0x18 ;  /* 0x000000040a0a7291 */ /* 0x001fe4000f8ec03f */
[----:B------:R-:W-:-:S04]  /*03a0*/  UIADD3 UR4, -UR5, 0x100000, URZ ;  /* 0x0010000005047890 */ /* 0x000fc8000fffe13f */
[----:B------:R-:W-:Y:S02]  /*03b0*/  USHF.L.U32 UR5, UR4, 0xb, URZ ;  /* 0x0000000b04057899 */ /* 0x000fe4000800063f */
[----:B------:R-:W-:Y:S01]  /*03c0*/  USHF.L.U32 UR4, UR4, 0x1, URZ ;  /* 0x0000000104047899 */ /* 0x000fe2000800063f */
[----:B------:R-:W0:Y:S11]  /*03d0*/  FENCE.VIEW.ASYNC.S ;  /* 0x00000000000073c6 */ /* 0x000e360000000000 */
[----:B0-----:R0:W1:Y:S01]  /*03e0*/  SYNCS.EXCH.64 URZ, [UR10+0x36000], UR4 ;  /* 0x036000040a3f75b2 */ /* 0x0010620008000100 */
[----:B------:R0:W2:Y:S01]  /*03f0*/  SYNCS.EXCH.64 URZ, [UR10+0x36048], UR8 ;  /* 0x036048080a3f75b2 */ /* 0x0000a20008000100 */
[----:B------:R0:W3:Y:S01]  /*0400*/  SYNCS.EXCH.64 URZ, [UR10+0x36008], UR4 ;  /* 0x036008040a3f75b2 */ /* 0x0000e20008000100 */
[----:B------:R0:W4:Y:S01]  /*0410*/  SYNCS.EXCH.64 URZ, [UR10+0x36050], UR8 ;  /* 0x036050080a3f75b2 */ /* 0x0001220008000100 */
[----:B------:R0:W0:Y:S01]  /*0420*/  SYNCS.EXCH.64 URZ, [UR10+0x36010], UR4 ;  /* 0x036010040a3f75b2 */ /* 0x0000220008000100 */
        /* <DEDUP_REMOVED lines=13> */
[----:B------:R-:W-:Y:S01]  /*0500*/  NOP ;  /* 0x0000000000007918 */ /* 0x000fe20000000000 */
.L_x_3:
[----:B0-----:R-:W-:Y:S05]  /*0510*/  BSYNC B0 ;  /* 0x0000000000007941 */ /* 0x001fea0003800000 */
.L_x_2:
[----:B------:R-:W-:Y:S01]  /*0520*/  ULDC UR4, c[0x0][0x150] ;  /* 0x0000540000047ab9 */ /* 0x000fe20000000800 */
[----:B------:R-:W-:Y:S01]  /*0530*/  LOP3.LUT R2, R2, 0xfffffffc, RZ, 0xc0, !PT ;  /* 0xfffffffc02027812 */ /* 0x000fe200078ec0ff */
[----:B------:R-:W-:Y:S01]  /*0540*/  FMUL R6, R6, UR4 ;  /* 0x0000000406067c20 */ /* 0x000fe20008400000 */
[----:B------:R-:W-:Y:S01]  /*0550*/  LOP3.LUT R5, R5, 0x3ffffffc, RZ, 0xc0, !PT ;  /* 0x3ffffffc05057812 */ /* 0x000fe200078ec0ff */
[----:B------:R-:W-:Y:S01]  /*0560*/  ULDC UR4, c[0x0][0x154] ;  /* 0x0000550000047ab9 */ /* 0x000fe20000000800 */
[----:B------:R-:W-:Y:S01]  /*0570*/  LOP3.LUT P0, RZ, R7, 0x7, RZ, 0xc0, !PT ;  /* 0x0000000707ff7812 */ /* 0x000fe2000780c0ff */
[----:B------:R-:W-:Y:S01]  /*0580*/  IMAD.IADD R2, R3, 0x1, -R2 ;  /* 0x0000000103027824 */ /* 0x000fe200078e0a02 */
[----:B------:R-:W-:Y:S01]  /*0590*/  NOP ;  /* 0x0000000000007918 */ /* 0x000fe20000000000 */
[----:B------:R-:W0:Y:S01]  /*05a0*/  F2I.U32.TRUNC.NTZ R6, R6 ;  /* 0x0000000600067305 */ /* 0x000e22000020f000 */
[----:B------:R-:W-:Y:S01]  /*05b0*/  IMAD.IADD R5, R0, 0x1, -R5 ;  /* 0x0000000100057824 */ /* 0x000fe200078e0a05 */
[----:B------:R-:W-:-:S03]  /*05c0*/  NOP ;  /* 0x0000000000007918 */ /* 0x000fc60000000000 */
[----:B------:R-:W-:Y:S01]  /*05d0*/  IMAD R2, R5, 0x4, R2 ;  /* 0x0000000405027824 */ /* 0x000fe200078e0202 */
[----:B------:R-:W-:-:S04]  /*05e0*/  I2FP.F32.U32 R5, R10 ;  /* 0x0000000a00057245 */ /* 0x000fc80000201000 */
[----:B------:R-:W-:Y:S01]  /*05f0*/  LEA.HI R0, R2, R2, RZ, 0x1 ;  /* 0x0000000202007211 */ /* 0x000fe200078f08ff */
[----:B------:R-:W-:Y:S01]  /*0600*/  FMUL R5, R5, UR4 ;  /* 0x0000000405057c20 */ /* 0x000fe20008400000 */
[----:B------:R-:W-:Y:S02]  /*0610*/  ULDC UR4, c[0x0][0x144] ;  /* 0x0000510000047ab9 */ /* 0x000fe40000000800 */
[----:B------:R-:W-:Y:S01]  /*0620*/  LOP3.LUT R3, R0, 0xfffffffe, RZ, 0xc0, !PT ;  /* 0xfffffffe00037812 */ /* 0x000fe200078ec0ff */
[----:B0-----:R-:W-:Y:S02]  /*0630*/  IMAD.MOV R11, RZ, RZ, -R6 ;  /* 0x000000ffff0b7224 */ /* 0x001fe400078e0a06 */
[----:B------:R-:W0:Y:S02]  /*0640*/  F2I.U32.TRUNC.NTZ R5, R5 ;  /* 0x0000000500057305 */ /* 0x000e24000020f000 */
[----:B------:R-:W-:Y:S01]  /*0650*/  IMAD R0, R11, UR4, R4 ;  /* 0x000000040b007c24 */ /* 0x000fe2000f8e0204 */
[----:B------:R-:W-:Y:S01]  /*0660*/  ULDC UR4, c[0x0][0x148] ;  /* 0x0000520000047ab9 */ /* 0x000fe20000000800 */
[----:B------:R-:W5:Y:S01]  /*0670*/  LDC R11, c[0x0][0x140] ;  /* 0x00005000ff0b7b82 */ /* 0x000f620000000800 */
[----:B------:R-:W-:-:S05]  /*0680*/  IMAD.IADD R3, R2, 0x1, -R3 ;  /* 0x0000000102037824 */ /* 0x000fca00078e0a03 */
[----:B------:R-:W-:Y:S01]  /*0690*/  ISETP.NE.AND P2, PT, R3, R0, PT ;  /* 0x000000000300720c */ /* 0x000fe20003f45270 */
[----:B------:R-:W-:-:S05]  /*06a0*/  IMAD.SHL.U32 R3, R2, 0x4, RZ ;  /* 0x0000000402037824 */ /* 0x000fca00078e00ff */
[----:B------:R-:W-:Y:S01]  /*06b0*/  LOP3.LUT R6, R2, 0xc, R3, 0x78, !PT ;  /* 0x0000000c02067812 */ /* 0x000fe200078e7803 */
[----:B0-----:R-:W-:Y:S02]  /*06c0*/  IMAD.MOV R3, RZ, RZ, -R5 ;  /* 0x000000ffff037224 */ /* 0x001fe400078e0a05 */
[----:B------:R-:W-:Y:S01]  /*06d0*/  IMAD.MOV.U32 R5, RZ, RZ, 0x1 ;  /* 0x00000001ff057424 */ /* 0x000fe200078e00ff */
[C---:B------:R-:W-:Y:S01]  /*06e0*/  ISETP.LT.U32.AND P0, PT, R6.reuse, 0x2, !P0 ;  /* 0x000000020600780c */ /* 0x040fe20004701070 */
[----:B------:R-:W-:Y:S02]  /*06f0*/  IMAD R3, R3, UR4, R10 ;  /* 0x0000000403037c24 */ /* 0x000fe4000f8e020a */
[----:B------:R-:W-:-:S04]  /*0700*/  @P2 LEA.HI R0, R6, R6, RZ, 0x1 ;  /* 0x0000000606002211 */ /* 0x000fc800078f08ff */
[----:B------:R-:W-:Y:S02]  /*0710*/  @P2 SHF.R.S32.HI R0, RZ, 0x1, R0 ;  /* 0x00000001ff002819 */ /* 0x000fe40000011400 */
[----:B-----5:R-:W-:Y:S02]  /*0720*/  ISETP.EQ.U32.AND P1, PT, R11, 0x1, PT ;  /* 0x000000010b00780c */ /* 0x020fe40003f22070 */
[----:B------:R-:W-:Y:S02]  /*0730*/  @P2 ISETP.NE.AND P3, PT, R0, R3, PT ;  /* 0x000000030000220c */ /* 0x000fe40003f65270 */
[----:B------:R-:W-:Y:S02]  /*0740*/  SEL R0, RZ, 0x1, !P0 ;  /* 0x00000001ff007807 */ /* 0x000fe40004000000 */
[----:B------:R-:W-:-:S04]  /*0750*/  @P2 SEL R5, RZ, 0x1, P3 ;  /* 0x00000001ff052807 */ /* 0x000fc80001800000 */
[----:B------:R-:W-:-:S03]  /*0760*/  LOP3.LUT R5, R5, R0, RZ, 0xc0, !PT ;  /* 0x0000000005057212 */ /* 0x000fc600078ec0ff */
[----:B------:R-:W-:Y:S05]  /*0770*/  @!P1 BRA `(.L_x_4) ;  /* 0x0000000000089947 */ /* 0x000fea0003800000 */
[----:B-1234-:R-:W-:Y:S01]  /*0780*/  UCGABAR_ARV ;  /* 0x00000000000079c7 */ /* 0x01efe20008000000 */
[----:B------:R-:W-:Y:S05]  /*0790*/  BRA `(.L_x_5) ;  /* 0x0000000000047947 */ /* 0x000fea0003800000 */
.L_x_4:
[----:B-1234-:R-:W-:Y:S01]  /*07a0*/  NOP ;  /* 0x0000000000007918 */ /* 0x01efe20000000000 */
.L_x_5:
[----:B------:R-:W-:Y:S01]  /*07b0*/  ULDC.64 UR4, c[0x0][0x618] ;  /* 0x0001860000047ab9 */ /* 0x000fe20000000a00 */
[----:B------:R-:W-:Y:S01]  /*07c0*/  ULDC.64 UR14, c[0x0][0x208] ;  /* 0x00008200000e7ab9 */ /* 0x000fe20000000a00 */
[----:B------:R-:W-:-:S04]  /*07d0*/  ISETP.NE.U32.AND P0, PT, RZ, UR4, PT ;  /* 0x00000004ff007c0c */ /* 0x000fc8000bf05070 */
[----:B------:R-:W-:-:S13]  /*07e0*/  ISETP.NE.AND.EX P0, PT, RZ, UR5, PT, P0 ;  /* 0x00000005ff007c0c */ /* 0x000fda000bf05300 */
[----:B------:R-:W-:Y:S05]  /*07f0*/  @!P0 BRA `(.L_x_6) ;  /* 0x0000000000208947 */ /* 0x000fea0003800000 */
[----:B------:R-:W0:Y:S02]  /*0800*/  LDC.64 R2, c[0x0][0x618] ;  /* 0x00018600ff027b82 */ /* 0x000e240000000a00 */
[----:B0-----:R-:W2:Y:S02]  /*0810*/  LDG.E.64 R2, desc[UR14][R2.64] ;  /* 0x0000000e02027981 */ /* 0x001ea4000c1e1b00 */
[----:B--2---:R-:W-:-:S04]  /*0820*/  ISETP.NE.U32.AND P0, PT, R2, RZ, PT ;  /* 0x000000ff0200720c */ /* 0x004fc80003f05070 */
[----:B------:R-:W-:-:S13]  /*0830*/  ISETP.NE.AND.EX P0, PT, R3, RZ, PT, P0 ;  /* 0x000000ff0300720c */ /* 0x000fda0003f05300 */
[----:B------:R-:W-:Y:S05]  /*0840*/  @!P0 BRA `(.L_x_6) ;  /* 0x00000000000c8947 */ /* 0x000fea0003800000 */
[----:B------:R-:W2:Y:S02]  /*0850*/  LD.E R2, desc[UR14][R2.64] ;  /* 0x0000000e02027980 */ /* 0x000ea4000c101900 */
[----:B--2---:R-:W-:Y:S01]  /*0860*/  R2UR UR13, R2 ;  /* 0x00000000020d72ca */ /* 0x004fe200000e0000 */
[----:B------:R-:W-:-:S14]  /*0870*/  BRA `(.L_x_7) ;  /* 0x0000000000247947 */ /* 0x000fdc0003800000 */
.L_x_6:
[----:B------:R-:W-:Y:S02]  /*0880*/  ULDC.64 UR4, c[0x0][0x608] ;  /* 0x0001820000047ab9 */ /* 0x000fe40000000a00 */
[----:B------:R-:W-:-:S04]  /*0890*/  ISETP.NE.U32.AND P0, PT, RZ, UR4, PT ;  /* 0x00000004ff007c0c */ /* 0x000fc8000bf05070 */
[----:B------:R-:W-:-:S13]  /*08a0*/  ISETP.NE.AND.EX P0, PT, RZ, UR5, PT, P0 ;  /* 0x00000005ff007c0c */ /* 0x000fda000bf05300 */
[----:B------:R-:W-:Y:S05]  /*08b0*/  @!P0 BRA `(.L_x_8) ;  /* 0x0000000000108947 */ /* 0x000fea0003800000 */
[----:B------:R-:W0:Y:S02]  /*08c0*/  LDC.64 R2, c[0x0][0x608] ;  /* 0x00018200ff027b82 */ /* 0x000e240000000a00 */
[----:B0-----:R-:W2:Y:S02]  /*08d0*/  LDG.E R2, desc[UR14][R2.64] ;  /* 0x0000000e02027981 */ /* 0x001ea4000c1e1900 */
[----:B--2---:R-:W-:Y:S01]  /*08e0*/  R2UR UR13, R2 ;  /* 0x00000000020d72ca */ /* 0x004fe200000e0000 */
[----:B------:R-:W-:-:S14]  /*08f0*/  BRA `(.L_x_7) ;  /* 0x0000000000047947 */ /* 0x000fdc0003800000 */
.L_x_8:
[----:B------:R-:W-:-:S05]  /*0900*/  ULDC UR13, c[0x0][0x600] ;  /* 0x00018000000d7ab9 */ /* 0x000fca0000000800 */
.L_x_7:
[----:B------:R-:W-:Y:S02]  /*0910*/  ULDC.64 UR4, c[0x0][0x620] ;  /* 0x0001880000047ab9 */ /* 0x000fe40000000a00 */
        /* <DEDUP_REMOVED lines=11> */
.L_x_9:
        /* <DEDUP_REMOVED lines=8> */
.L_x_11:
[----:B------:R-:W-:-:S05]  /*0a50*/  ULDC UR16, c[0x0][0x604] ;  /* 0x0001810000107ab9 */ /* 0x000fca0000000800 */
.L_x_10:
[----:B------:R-:W-:Y:S01]  /*0a60*/  ULDC UR4, c[0x0][0x3dc] ;  /* 0x0000f70000047ab9 */ /* 0x000fe20000000800 */
[----:B------:R-:W-:Y:S01]  /*0a70*/  ULDC.64 UR8, c[0x0][0x3e0] ;  /* 0x0000f80000087ab9 */ /* 0x000fe20000000a00 */
[----:B------:R-:W-:Y:S02]  /*0a80*/  UIADD3 UR4, UR4, 0x1f, URZ ;  /* 0x0000001f04047890 */ /* 0x000fe4000fffe03f */
[----:B------:R-:W-:Y:S02]  /*0a90*/  UIMAD UR8, UR9, UR8, URZ ;  /* 0x00000008090872a4 */ /* 0x000fe4000f8e023f */
[----:B------:R-:W-:-:S04]  /*0aa0*/  USHF.R.S32.HI UR5, URZ, 0x1f, UR4 ;  /* 0x0000001f3f057899 */ /* 0x000fc80008011404 */
[----:B------:R-:W-:-:S03]  /*0ab0*/  ULEA.HI UR4, UR5, UR4, URZ, 0x5 ;  /* 0x0000000405047291 */ /* 0x000fc6000f8f283f */
[----:B------:R-:W-:Y:S01]  /*0ac0*/  ULDC UR5, c[0x0][0x3e8] ;  /* 0x0000fa0000057ab9 */ /* 0x000fe20000000800 */
[----:B------:R-:W-:Y:S02]  /*0ad0*/  USHF.R.S32.HI UR4, URZ, 0x5, UR4 ;  /* 0x000000053f047899 */ /* 0x000fe40008011404 */
[----:B------:R-:W-:-:S04]  /*0ae0*/  UIMAD UR5, UR8, UR5, URZ ;  /* 0x00000005080572a4 */ /* 0x000fc8000f8e023f */
[----:B------:R-:W-:Y:S01]  /*0af0*/  UIMAD UR5, UR4, UR5, URZ ;  /* 0x00000005040572a4 */ /* 0x000fe2000f8e023f */
[----:B------:R-:W-:Y:S11]  /*0b00*/  @!P1 BRA `(.L_x_12) ;  /* 0x00000000000c9947 */ /* 0x000ff60003800000 */
[----:B------:R-:W-:Y:S01]  /*0b10*/  UCGABAR_WAIT ;  /* 0x0000000000007dc7 */ /* 0x000fe20008000000 */
[----:B------:R-:W-:Y:S01]  /*0b20*/  CCTL.IVALL ;  /* 0x00000000ff00798f */ /* 0x000fe20002000000 */
[----:B------:R-:W-:Y:S05]  /*0b30*/  BRA `(.L_x_13) ;  /* 0x0000000000047947 */ /* 0x000fea0003800000 */
.L_x_12:
[----:B------:R-:W-:Y:S06]  /*0b40*/  BAR.SYNC.DEFER_BLOCKING 0x0 ;  /* 0x0000000000007b1d */ /* 0x000fec0000010000 */
.L_x_13:
[----:B------:R-:W-:-:S13]  /*0b50*/  ISETP.NE.AND P0, PT, RZ, UR11, PT ;  /* 0x0000000bff007c0c */ /* 0x000fda000bf05270 */
[----:B------:R-:W-:Y:S05]  /*0b60*/  @!P0 BRA `(.L_x_14) ;  /* 0x0000013000608947 */ /* 0x000fea0003800000 */
[----:B------:R-:W-:-:S06]  /*0b70*/  UISETP.NE.AND UP0, UPT, UR11, 0x1, UPT ;  /* 0x000000010b00788c */ /* 0x000fcc000bf05270 */
[----:B------:R-:W-:-:S13]  /*0b80*/  PLOP3.LUT P0, PT, PT, PT, UP0, 0x80, 0x0 ;  /* 0x000000000000781c */ /* 0x000fda0003f0f008 */
[----:B------:R-:W-:Y:S05]  /*0b90*/  @P0 EXIT ;  /* 0x000000000000094d */ /* 0x000fea0003800000 */
[----:B------:R0:W-:Y:S01]  /*0ba0*/  STL [R1], RZ ;  /* 0x000000ff01007387 */ /* 0x0001e20000100800 */
[----:B------:R-:W-:Y:S01]  /*0bb0*/  UISETP.GE.AND UP0, UPT, UR5, 0x1, UPT ;  /* 0x000000010500788c */ /* 0x000fe2000bf06270 */
[----:B------:R-:W-:Y:S01]  /*0bc0*/  CS2R R86, SRZ ;  /* 0x0000000000567805 */ /* 0x000fe2000001ff00 */
[----:B------:R-:W-:Y:S01]  /*0bd0*/  UMOV UR4, URZ ;  /* 0x0000003f00047c82 */ /* 0x000fe20008000000 */
[----:B------:R0:W-:Y:S01]  /*0be0*/  STL [R1+0x4], RZ ;  /* 0x000004ff01007387 */ /* 0x0001e20000100800 */
[----:B------:R-:W-:Y:S02]  /*0bf0*/  CS2R R152, SRZ ;  /* 0x0000000000987805 */ /* 0x000fe4000001ff00 */
[----:B------:R-:W-:Y:S02]  /*0c00*/  CS2R R154, SRZ ;  /* 0x00000000009a7805 */ /* 0x000fe4000001ff00 */
[----:B------:R-:W-:Y:S01]  /*0c10*/  PLOP3.LUT P0, PT, PT, PT, UP0, 0x80, 0x0 ;  /* 0x000000000000781c */ /* 0x000fe20003f0f008 */
[----:B------:R0:W-:Y:S01]  /*0c20*/  STL [R1+0x8], RZ ;  /* 0x000008ff01007387 */ /* 0x0001e20000100800 */
[----:B------:R-:W-:-:S02]  /*0c30*/  CS2R R156, SRZ ;  /* 0x00000000009c7805 */ /* 0x000fc4000001ff00 */
[----:B------:R-:W-:Y:S02]  /*0c40*/  CS2R R158, SRZ ;  /* 0x00000000009e7805 */ /* 0x000fe4000001ff00 */
[----:B------:R-:W-:Y:S01]  /*0c50*/  CS2R R160, SRZ ;  /* 0x0000000000a07805 */ /* 0x000fe2000001ff00 */
[----:B------:R0:W-:Y:S01]  /*0c60*/  STL [R1+0xc], RZ ;  /* 0x00000cff01007387 */ /* 0x0001e20000100800 */
[----:B------:R-:W-:Y:S02]  /*0c70*/  CS2R R162, SRZ ;  /* 0x0000000000a27805 */ /* 0x000fe4000001ff00 */
[----:B------:R-:W-:Y:S02]  /*0c80*/  CS2R R164, SRZ ;  /* 0x0000000000a47805 */ /* 0x000fe4000001ff00 */
[----:B------:R-:W-:Y:S01]  /*0c90*/  CS2R R166, SRZ ;  /* 0x0000000000a67805 */ /* 0x000fe2000001ff00 */
        /* <DEDUP_REMOVED lines=116> */
[----:B------:R0:W-:Y:S04]  /*13e0*/  STL [R1+0x84], RZ ;  /* 0x000084ff01007387 */ /* 0x0001e80000100800 */
        /* <DEDUP_REMOVED lines=29> */
[----:B------:R0:W-:Y:S01]  /*15c0*/  STL [R1+0xfc], RZ ;  /* 0x0000fcff01007387 */ /* 0x0001e20000100800 */
[----:B------:R-:W-:Y:S05]  /*15d0*/  @!P0 BRA `(.L_x_15) ;  /* 0x0000000c00f88947 */ /* 0x000fea0003800000 */
[----:B------:R-:W-:-:S04]  /*15e0*/  ULOP3.LUT UR4, UR6, 0x1, URZ, 0xfc, !UPT ;  /* 0x0000000106047892 */ /* 0x000fc8000f8efc3f */
[----:B------:R-:W-:-:S06]  /*15f0*/  UISETP.NE.AND UP0, UPT, UR4, 0x3, UPT ;  /* 0x000000030400788c */ /* 0x000fcc000bf05270 */
[----:B------:R-:W-:-:S13]  /*1600*/  PLOP3.LUT P1, PT, PT, PT, UP0, 0x80, 0x0 ;  /* 0x000000000000781c */ /* 0x000fda0003f2f008 */
[----:B------:R-:W-:Y:S05]  /*1610*/  @!P1 BRA `(.L_x_16) ;  /* 0x0000000000049947 */ /* 0x000fea0003800000 */
[----:B------:R-:W-:Y:S01]  /*1620*/  BPT.TRAP 0x1 ;  /* 0x000000040000795c */ /* 0x000fe20000300000 */
.L_x_16:
[----:B------:R-:W1:Y:S01]  /*1630*/  S2UR UR7, SR_CgaCtaId ;  /* 0x00000000000779c3 */ /* 0x000e620000008800 */
[----:B------:R-:W-:Y:S01]  /*1640*/  SHF.L.U32 R0, RZ, 0x1f, RZ ;  /* 0x0000001fff007819 */ /* 0x000fe200000006ff */
[----:B------:R-:W-:Y:S02]  /*1650*/  UMOV UR4, 0x400 ;  /* 0x0000040000047882 */ /* 0x000fe40000000000 */
[----:B-1----:R-:W-:-:S12]  /*1660*/  ULEA UR4, UR7, UR4, 0x18 ;  /* 0x0000000407047291 */ /* 0x002fd8000f8ec03f */
.L_x_17:
[----:B-1----:R-:W-:-:S04]  /*1670*/  IMAD.U32 R3, RZ, RZ, UR4 ;  /* 0x00000004ff037e24 */ /* 0x002fc8000f8e00ff */
[----:B------:R1:W2:Y:S03]  /*1680*/  SYNCS.PHASECHK.TRANS64.TRYWAIT P1, [R3+URZ+0x36000], R0 ;  /* 0x03600000030075a7 */ /* 0x0002a6000802017f */
[----:B--2---:R-:W-:Y:S05]  /*1690*/  @!P1 NANOSLEEP.SYNCS 0x989680 ;  /* 0x009896800000995d */ /* 0x004fea0003900000 */
[----:B------:R-:W2:Y:S02]  /*16a0*/  @!P1 SYNCS.PHASECHK.TRANS64 P1, [R3+URZ+0x36000], R0 ;  /* 0x03600000030095a7 */ /* 0x000ea4000802007f */
[----:B--2---:R-:W-:Y:S05]  /*16b0*/  @!P1 BRA `(.L_x_17) ;  /* 0xfffffffc00ec9947 */ /* 0x004fea000383ffff */
[----:B------:R-:W-:Y:S01]  /*16c0*/  UIADD3 UR7, UR4, 0x24000, URZ ;  /* 0x0002400004077890 */ /* 0x000fe2000fffe03f */
[----:B------:R-:W-:Y:S01]  /*16d0*/  WARPGROUP.ARRIVE ;  /* 0x00000000000079c5 */ /* 0x000fe20000000000 */
[----:B------:R-:W-:Y:S02]  /*16e0*/  USHF.R.U32.HI UR4, URZ, 0x4, UR4 ;  /* 0x000000043f047899 */ /* 0x000fe40008011604 */
[----:B------:R-:W-:Y:S02]  /*16f0*/  USHF.R.U32.HI UR7, URZ, 0x4, UR7 ;  /* 0x000000043f077899 */ /* 0x000fe40008011607 */
[----:B------:R-:W-:Y:S02]  /*1700*/  ULOP3.LUT UR4, UR4, 0x3fff, URZ, 0xc0, !UPT ;  /* 0x00003fff04047892 */ /* 0x000fe4000f8ec03f */
[----:B------:R-:W-:Y:S02]  /*1710*/  ULOP3.LUT UR7, UR7, 0x3fff, URZ, 0xc0, !UPT ;  /* 0x00003fff07077892 */ /* 0x000fe4000f8ec03f */
[----:B------:R-:W-:-:S02]  /*1720*/  ULOP3.LUT UR4, UR4, 0x10000, URZ, 0xfc, !UPT ;  /* 0x0001000004047892 */ /* 0x000fc4000f8efc3f */
[----:B------:R-:W-:Y:S01]  /*1730*/  ULOP3.LUT UR7, UR7, 0x1000000, URZ, 0xfc, !UPT ;  /* 0x0100000007077892 */ /* 0x000fe2000f8efc3f */
[----:B------:R-:W-:Y:S01]  /*1740*/  UMOV UR9, 0x80000020 ;  /* 0x8000002000097882 */ /* 0x000fe20000000000 */
[----:B------:R-:W-:-:S03]  /*1750*/  UMOV UR11, 0x40000040 ;  /* 0x40000040000b7882 */ /* 0x000fc60000000000 */
[----:B------:R-:W-:Y:S02]  /*1760*/  UMOV UR8, UR4 ;  /* 0x0000000400087c82 */ /* 0x000fe40008000000 */
[----:B------:R-:W-:Y:S02]  /*1770*/  UMOV UR10, UR7 ;  /* 0x00000007000a7c82 */ /* 0x000fe40008000000 */
[----:B------:R-:W-:Y:S01]  /*1780*/  HGMMA.64x128x16.F32.BF16 R72, gdesc[UR8].tnspB, RZ, !UPT, gsb0 ;  /* 0x41e00000084879f0 */ /* 0x000fe2000c0018ff */
[----:B------:R-:W-:Y:S01]  /*1790*/  UIADD3 UR8, UR4, 0x100, URZ ;  /* 0x0000010004087890 */ /* 0x000fe2000fffe03f */
[----:B------:R-:W-:Y:S01]  /*17a0*/  UMOV UR9, 0x80000020 ;  /* 0x8000002000097882 */ /* 0x000fe20000000000 */
[----:B------:R-:W-:Y:S02]  /*17b0*/  WARPGROUP.DEPBAR.LE gsb0, 0x0 ;  /* 0x00008000000079c5 */ /* 0x000fe40000010000 */
[----:B------:R-:W-:Y:S01]  /*17c0*/  WARPGROUP.ARRIVE ;  /* 0x00000000000079c5 */ /* 0x000fe20000000000 */
[----:B------:R-:W-:Y:S01]  /*17d0*/  IMAD.MOV.U32 R52, RZ, RZ, R88 ;  /* 0x000000ffff347224 */ /* 0x000fe200078e0058 */
[----:B------:R-:W-:Y:S01]  /*17e0*/  MOV R45, R95 ;  /* 0x0000005f002d7202 */ /* 0x000fe20000000f00 */
[----:B------:R-:W-:Y:S01]  /*17f0*/  IMAD.MOV.U32 R51, RZ, RZ, R89 ;  /* 0x000000ffff337224 */ /* 0x000fe200078e0059 */
[----:B------:R-:W-:Y:S01]  /*1800*/  MOV R28, R112 ;  /* 0x00000070001c7202 */ /* 0x000fe20000000f00 */
[----:B------:R-:W-:-:S02]  /*1810*/  IMAD.MOV.U32 R50, RZ, RZ, R90 ;  /* 0x000000ffff327224 */ /* 0x000fc400078e005a */
[----:B------:R-:W-:Y:S01]  /*1820*/  HGMMA.64x128x16.F32.BF16 R152, gdesc[UR8].tnspB, RZ, !UPT, gsb0 ;  /* 0x41e00000089879f0 */ /* 0x000fe2000c0018ff */
[----:B------:R-:W-:Y:S01]  /*1830*/  UIADD3 UR8, UR4, 0x200, URZ ;  /* 0x0000020004087890 */ /* 0x000fe2000fffe03f */
[----:B------:R-:W-:Y:S01]  /*1840*/  IMAD.MOV.U32 R49, RZ, RZ, R91 ;  /* 0x000000ffff317224 */ /* 0x000fe200078e005b */
[----:B------:R-:W-:Y:S01]  /*1850*/  MOV R11, R129 ;  /* 0x00000081000b7202 */ /* 0x000fe20000000f00 */
[----:B------:R-:W-:Y:S01]  /*1860*/  IMAD.MOV.U32 R48, RZ, RZ, R92 ;  /* 0x000000ffff307224 */ /* 0x000fe200078e005c */
[----:B------:R-:W-:Y:S01]  /*1870*/  UMOV UR9, 0x80000020 ;  /* 0x8000002000097882 */ /* 0x000fe20000000000 */
[----:B------:R-:W-:Y:S01]  /*1880*/  IMAD.MOV.U32 R47, RZ, RZ, R93 ;  /* 0x000000ffff2f7224 */ /* 0x000fe200078e005d */
[----:B------:R-:W-:Y:S01]  /*1890*/  MOV R62, R78 ;  /* 0x0000004e003e7202 */ /* 0x000fe20000000f00 */
[----:B------:R-:W-:Y:S02]  /*18a0*/  IMAD.MOV.U32 R46, RZ, RZ, R94 ;  /* 0x000000ffff2e7224 */ /* 0x000fe400078e005e */
[----:B------:R-:W-:-:S02]  /*18b0*/  IMAD.MOV.U32 R44, RZ, RZ, R96 ;  /* 0x000000ffff2c7224 */ /* 0x000fc400078e0060 */
[----:B------:R-:W-:Y:S02]  /*18c0*/  IMAD.MOV.U32 R43, RZ, RZ, R97 ;  /* 0x000000ffff2b7224 */ /* 0x000fe400078e0061 */
[----:B------:R-:W-:Y:S02]  /*18d0*/  IMAD.MOV.U32 R42, RZ, RZ, R98 ;  /* 0x000000ffff2a7224 */ /* 0x000fe400078e0062 */
[----:B------:R-:W-:Y:S02]  /*18e0*/  IMAD.MOV.U32 R41, RZ, RZ, R99 ;  /* 0x000000ffff297224 */ /* 0x000fe400078e0063 */
[----:B------:R-:W-:Y:S02]  /*18f0*/  IMAD.MOV.U32 R40, RZ, RZ, R100 ;  /* 0x000000ffff287224 */ /* 0x000fe400078e0064 */
        /* <DEDUP_REMOVED lines=16> */
[----:B------:R-:W-:Y:S01]  /*1a00*/  IMAD.MOV.U32 R22, RZ, RZ, R118 ;  /* 0x000000ffff167224 */ /* 0x000fe200078e0076 */
[----:B------:R-:W-:Y:S01]  /*1a10*/  MOV R232, R24 ;  /* 0x0000001800e87202 */ /* 0x000fe20000000f00 */
        /* <DEDUP_REMOVED lines=13> */
[----:B-1----:R-:W-:Y:S02]  /*1af0*/  IMAD.MOV.U32 R3, RZ, RZ, R133 ;  /* 0x000000ffff037224 */ /* 0x002fe400078e0085 */
[----:B------:R-:W-:-:S02]  /*1b00*/  IMAD.MOV.U32 R2, RZ, RZ, R134 ;  /* 0x000000ffff027224 */ /* 0x000fc400078e0086 */
[----:B------:R-:W-:Y:S01]  /*1b10*/  IMAD.MOV.U32 R0, RZ, RZ, R135 ;  /* 0x000000ffff007224 */ /* 0x000fe200078e0087 */
[----:B------:R-:W-:Y:S01]  /*1b20*/  MOV R249, R3 ;  /* 0x0000000300f97202 */ /* 0x000fe20000000f00 */
        /* <DEDUP_REMOVED lines=23> */
[----:B------:R-:W-:Y:S01]  /*1ca0*/  IMAD.MOV.U32 R224, RZ, RZ, R32 ;  /* 0x000000ffffe07224 */ /* 0x000fe200078e0020 */
[----:B------:R-:W-:Y:S02]  /*1cb0*/  WARPGROUP.DEPBAR.LE gsb0, 0x0 ;  /* 0x00008000000079c5 */ /* 0x000fe40000010000 */
[----:B------:R-:W-:Y:S01]  /*1cc0*/  WARPGROUP.ARRIVE ;  /* 0x00000000000079c5 */ /* 0x000fe20000000000 */
[----:B------:R1:W-:Y:S01]  /*1cd0*/  STL.64 [R1+0x168], R214 ;  /* 0x000168d601007387 */ /* 0x0003e20000100a00 */
[----:B------:R-:W-:Y:S02]  /*1ce0*/  IMAD.MOV.U32 R225, RZ, RZ, R31 ;  /* 0x000000ffffe17224 */ /* 0x000fe400078e001f */
[----:B------:R-:W-:Y:S01]  /*1cf0*/  IMAD.MOV.U32 R226, RZ, RZ, R30 ;  /* 0x000000ffffe27224 */ /* 0x000fe200078e001e */
[----:B------:R2:W-:Y:S01]  /*1d00*/  STL.64 [R1+0x160], R212 ;  /* 0x000160d401007387 */ /* 0x0005e20000100a00 */
[----:B------:R-:W-:Y:S01]  /*1d10*/  HGMMA.64x128x16.F32.BF16 R88, gdesc[UR8].tnspB, RZ, !UPT, gsb0 ;  /* 0x41e00000085879f0 */ /* 0x000fe2000c0018ff */
[----:B------:R-:W-:Y:S01]  /*1d20*/  UIADD3 UR8, UR4, 0x300, URZ ;  /* 0x0000030004087890 */ /* 0x000fe2000fffe03f */
[----:B------:R-:W-:Y:S01]  /*1d30*/  IMAD.MOV.U32 R227, RZ, RZ, R29 ;  /* 0x000000ffffe37224 */ /* 0x000fe200078e001d */
[----:B------:R3:W-:Y:S01]  /*1d40*/  STL.64 [R1+0x158], R210 ;  /* 0x000158d201007387 */ /* 0x0007e20000100a00 */
[----:B------:R-:W-:Y:S01]  /*1d50*/  IMAD.MOV.U32 R228, RZ, RZ, R28 ;  /* 0x000000ffffe47224 */ /* 0x000fe200078e001c */
[----:B------:R-:W-:Y:S01]  /*1d60*/  UMOV UR9, 0x80000020 ;  /* 0x8000002000097882 */ /* 0x000fe20000000000 */
[----:B------:R-:W-:Y:S01]  /*1d70*/  IMAD.MOV.U32 R229, RZ, RZ, R27 ;  /* 0x000000ffffe57224 */ /* 0x000fe200078e001b */
[----:B------:R4:W-:Y:S01]  /*1d80*/  STL.64 [R1+0x150], R208 ;  /* 0x000150d001007387 */ /* 0x0009e20000100a00 */
[----:B-1----:R-:W-:Y:S01]  /*1d90*/  IMAD.MOV.U32 R214, RZ, RZ, R42 ;  /* 0x000000ffffd67224 */ /* 0x002fe200078e002a */
[----:B------:R-:W-:Y:S01]  /*1da0*/  MOV R215, R41 ;  /* 0x0000002900d77202 */ /* 0x000fe20000000f00 */
[----:B------:R-:W-:Y:S01]  /*1db0*/  IMAD.MOV.U32 R230, RZ, RZ, R26 ;  /* 0x000000ffffe67224 */ /* 0x000fe200078e001a */
[----:B------:R1:W-:Y:S01]  /*1dc0*/  STL.64 [R1+0x148], R206 ;  /* 0x000148ce01007387 */ /* 0x0003e20000100a00 */
[----:B--2---:R-:W-:-:S02]  /*1dd0*/  IMAD.MOV.U32 R212, RZ, RZ, R44 ;  /* 0x000000ffffd47224 */ /* 0x004fc400078e002c */
[----:B------:R-:W-:Y:S01]  /*1de0*/  IMAD.MOV.U32 R213, RZ, RZ, R43 ;  /* 0x000000ffffd57224 */ /* 0x000fe200078e002b */
[----:B------:R2:W-:Y:S01]  /*1df0*/  STL.64 [R1+0x140], R204 ;  /* 0x000140cc01007387 */ /* 0x0005e20000100a00 */
[----:B---3--:R-:W-:Y:S02]  /*1e00*/  IMAD.MOV.U32 R210, RZ, RZ, R46 ;  /* 0x000000ffffd27224 */ /* 0x008fe400078e002e */
[----:B------:R-:W-:Y:S01]  /*1e10*/  IMAD.MOV.U32 R211, RZ, RZ, R45 ;  /* 0x000000ffffd37224 */ /* 0x000fe200078e002d */
[----:B------:R3:W-:Y:S01]  /*1e20*/  STL.64 [R1+0x138], R202 ;  /* 0x000138ca01007387 */ /* 0x0007e20000100a00 */
[----:B----4-:R-:W-:Y:S02]  /*1e30*/  IMAD.MOV.U32 R208, RZ, RZ, R48 ;  /* 0x000000ffffd07224 */ /* 0x010fe400078e0030 */
[----:B------:R-:W-:Y:S01]  /*1e40*/  IMAD.MOV.U32 R209, RZ, RZ, R47 ;  /* 0x000000ffffd17224 */ /* 0x000fe200078e002f */
[----:B------:R4:W-:Y:S01]  /*1e50*/  STL.64 [R1+0x130], R200 ;  /* 0x000130c801007387 */ /* 0x0009e20000100a00 */
[----:B-1----:R-:W-:-:S02]  /*1e60*/  IMAD.MOV.U32 R206, RZ, RZ, R50 ;  /* 0x000000ffffce7224 */ /* 0x002fc400078e0032 */
[----:B------:R-:W-:Y:S01]  /*1e70*/  IMAD.MOV.U32 R207, RZ, RZ, R49 ;  /* 0x000000ffffcf7224 */ /* 0x000fe200078e0031 */
[----:B------:R1:W-:Y:S01]  /*1e80*/  STL.64 [R1+0x128], R198 ;  /* 0x000128c601007387 */ /* 0x0003e20000100a00 */
[----:B--2---:R-:W-:Y:S02]  /*1e90*/  IMAD.MOV.U32 R204, RZ, RZ, R52 ;  /* 0x000000ffffcc7224 */ /* 0x004fe400078e0034 */
[----:B------:R-:W-:Y:S01]  /*1ea0*/  IMAD.MOV.U32 R205, RZ, RZ, R51 ;  /* 0x000000ffffcd7224 */ /* 0x000fe200078e0033 */
[----:B------:R2:W-:Y:S01]  /*1eb0*/  STL.64 [R1+0x120], R196 ;  /* 0x000120c401007387 */ /* 0x0005e20000100a00 */
[----:B---3--:R-:W-:Y:S02]  /*1ec0*/  IMAD.MOV.U32 R202, RZ, RZ, R54 ;  /* 0x000000ffffca7224 */ /* 0x008fe400078e0036 */
[----:B------:R-:W-:Y:S01]  /*1ed0*/  IMAD.MOV.U32 R203, RZ, RZ, R53 ;  /* 0x000000ffffcb7224 */ /* 0x000fe200078e0035 */
[----:B------:R3:W-:Y:S01]  /*1ee0*/  STL.64 [R1+0x118], R194 ;  /* 0x000118c201007387 */ /* 0x0007e20000100a00 */
[----:B----4-:R-:W-:-:S02]  /*1ef0*/  IMAD.MOV.U32 R200, RZ, RZ, R56 ;  /* 0x000000ffffc87224 */ /* 0x010fc400078e0038 */
[----:B------:R-:W-:Y:S01]  /*1f00*/  IMAD.MOV.U32 R201, RZ, RZ, R55 ;  /* 0x000000ffffc97224 */ /* 0x000fe200078e0037 */
[----:B------:R4:W-:Y:S01]  /*1f10*/  STL.64 [R1+0x110], R192 ;  /* 0x000110c001007387 */ /* 0x0009e20000100a00 */
[----:B-1----:R-:W-:Y:S01]  /*1f20*/  MOV R198, R58 ;  /* 0x0000003a00c67202 */ /* 0x002fe20000000f00 */
[----:B------:R-:W-:Y:S02]  /*1f30*/  IMAD.MOV.U32 R199, RZ, RZ, R57 ;  /* 0x000000ffffc77224 */ /* 0x000fe400078e0039 */
[----:B------:R1:W-:Y:S01]  /*1f40*/  STL.64 [R1+0x108], R190 ;  /* 0x000108be01007387 */ /* 0x0003e20000100a00 */
[----:B--2---:R-:W-:Y:S02]  /*1f50*/  IMAD.MOV.U32 R196, RZ, RZ, R60 ;  /* 0x000000ffffc47224 */ /* 0x004fe400078e003c */
[----:B------:R-:W-:Y:S01]  /*1f60*/  IMAD.MOV.U32 R197, RZ, RZ, R59 ;  /* 0x000000ffffc57224 */ /* 0x000fe200078e003b */
[----:B------:R2:W-:Y:S01]  /*1f70*/  STL.64 [R1+0x100], R188 ;  /* 0x000100bc01007387 */ /* 0x0005e20000100a00 */
[----:B---3--:R-:W-:-:S02]  /*1f80*/  IMAD.MOV.U32 R194, RZ, RZ, R62 ;  /* 0x000000ffffc27224 */ /* 0x008fc400078e003e */
[----:B------:R-:W-:Y:S02]  /*1f90*/  IMAD.MOV.U32 R195, RZ, RZ, R61 ;  /* 0x000000ffffc37224 */ /* 0x000fe400078e003d */
[----:B----4-:R-:W-:Y:S02]  /*1fa0*/  IMAD.MOV.U32 R192, RZ, RZ, R64 ;  /* 0x000000ffffc07224 */ /* 0x010fe400078e0040 */
[----:B------:R-:W-:Y:S02]  /*1fb0*/  IMAD.MOV.U32 R193, RZ, RZ, R63 ;  /* 0x000000ffffc17224 */ /* 0x000fe400078e003f */
[----:B-1----:R-:W-:Y:S02]  /*1fc0*/  IMAD.MOV.U32 R190, RZ, RZ, R66 ;  /* 0x000000ffffbe7224 */ /* 0x002fe400078e0042 */
[----:B------:R-:W-:Y:S02]  /*1fd0*/  IMAD.MOV.U32 R191, RZ, RZ, R65 ;  /* 0x000000ffffbf7224 */ /* 0x000fe400078e0041 */
[----:B--2---:R-:W-:-:S02]  /*1fe0*/  IMAD.MOV.U32 R188, RZ, RZ, R68 ;  /* 0x000000ffffbc7224 */ /* 0x004fc400078e0044 */
        /* <DEDUP_REMOVED lines=19> */
[----:B------:R-:W-:Y:S01]  /*2120*/  IMAD.MOV.U32 R251, RZ, RZ, R0 ;  /* 0x000000fffffb7224 */ /* 0x000fe200078e0000 */
[----:B------:R-:W-:Y:S02]  /*2130*/  WARPGROUP.DEPBAR.LE gsb0, 0x0 ;  /* 0x00008000000079c5 */ /* 0x000fe40000010000 */
[----:B------:R-:W-:-:S06]  /*2140*/  WARPGROUP.ARRIVE ;  /* 0x00000000000079c5 */ /* 0x000fcc0000000000 */
[----:B------:R-:W-:Y:S01]  /*2150*/  HGMMA.64x128x16.F32.BF16 R24, gdesc[UR8].tnspB, RZ, !UPT, gsb0 ;  /* 0x41e00000081879f0 */ /* 0x000fe2000c0018ff */
[----:B------:R-:W-:Y:S02]  /*2160*/  UIADD3 UR8, UR4, 0x2, URZ ;  /* 0x0000000204087890 */ /* 0x000fe4000fffe03f */
[----:B------:R-:W-:Y:S01]  /*2170*/  UIADD3 UR10, UR7, 0x80, URZ ;  /* 0x00000080070a7890 */ /* 0x000fe2000fffe03f */
[----:B------:R-:W-:Y:S01]  /*2180*/  UMOV UR9, 0x80000020 ;  /* 0x8000002000097882 */ /* 0x000fe20000000000 */
[----:B------:R-:W-:Y:S01]  /*2190*/  UMOV UR11, 0x40000040 ;  /* 0x40000040000b7882 */ /* 0x000fe20000000000 */
[----:B------:R-:W-:Y:S02]  /*21a0*/  WARPGROUP.DEPBAR.LE gsb0, 0x0 ;  /* 0x00008000000079c5 */ /* 0x000fe40000010000 */
[----:B------:R-:W-:-:S06]  /*21b0*/  WARPGROUP.ARRIVE ;  /* 0x00000000000079c5 */ /* 0x000fcc0000000000 */
[----:B------:R-:W-:Y:S03]  /*21c0*/  HGMMA.64x128x16.F32.BF16 R188, gdesc[UR8].tnspB, R188, gsb0 ;  /* 0x41e0000008bc79f0 */ /* 0x000fe600080018bc */
[----:B------:R-:W-:Y:S02]  /*21d0*/  WARPGROUP.DEPBAR.LE gsb0, 0x0 ;  /* 0x00008000000079c5 */ /* 0x000fe40000010000 */
[----:B------:R-:W-:Y:S04]  /*21e0*/  STL.64 [R1], R188 ;  /* 0x000000bc01007387 */ /* 0x000fe80000100a00 */
[----:B------:R-:W-:Y:S04]  /*21f0*/  STL.64 [R1+0x8], R190 ;  /* 0x000008be01007387 */ /* 0x000fe80000100a00 */
        /* <DEDUP_REMOVED lines=11> */
[----:B------:R1:W-:Y:S04]  /*22b0*/  STL.64 [R1+0x68], R214 ;  /* 0x000068d601007387 */ /* 0x0003e80000100a00 */
        /* <DEDUP_REMOVED lines=18> */
[----:B-1----:R-:W3:Y:S04]  /*23e0*/  LDL.LU.64 R214, [R1+0x168] ;  /* 0x0001680001d67983 */ /* 0x002ee80000300a00 */
[----:B------:R-:W3:Y:S04]  /*23f0*/  LDL.LU.64 R212, [R1+0x160] ;  /* 0x0001600001d47983 */ /* 0x000ee80000300a00 */
        /* <DEDUP_REMOVED lines=11> */
[----:B------:R-:W3:Y:S01]  /*24b0*/  LDL.LU.64 R188, [R1+0x100] ;  /* 0x0001000001bc7983 */ /* 0x000ee20000300a00 */
[----:B------:R-:W-:Y:S01]  /*24c0*/  UIADD3 UR8, UR4, 0x102, URZ ;  /* 0x0000010204087890 */ /* 0x000fe2000fffe03f */
[----:B------:R-:W-:Y:S01]  /*24d0*/  UMOV UR9, 0x80000020 ;  /* 0x8000002000097882 */ /* 0x000fe20000000000 */
[----:B---3--:R-:W-:-:S07]  /*24e0*/  WARPGROUP.ARRIVE ;  /* 0x00000000000079c5 */ /* 0x008fce0000000000 */
[----:B------:R-:W-:Y:S01]  /*24f0*/  HGMMA.64x128x16.F32.BF16 R152, gdesc[UR8].tnspB, R152, gsb0 ;  /* 0x41e00000089879f0 */ /* 0x000fe20008001898 */
[----:B------:R-:W-:Y:S01]  /*2500*/  UIADD3 UR8, UR4, 0x202, URZ ;  /* 0x0000020204087890 */ /* 0x000fe2000fffe03f */
[----:B------:R-:W-:Y:S01]  /*2510*/  UMOV UR9, 0x80000020 ;  /* 0x8000002000097882 */ /* 0x000fe20000000000 */
[----:B------:R-:W-:Y:S02]  /*2520*/  WARPGROUP.DEPBAR.LE gsb0, 0x0 ;  /* 0x00008000000079c5 */ /* 0x000fe40000010000 */
[----:B------:R-:W-:-:S07]  /*2530*/  WARPGROUP.ARRIVE ;  /* 0x00000000000079c5 */ /* 0x000fce0000000000 */
[----:B------:R-:W-:Y:S01]  /*2540*/  HGMMA.64x128x16.F32.BF16 R88, gdesc[UR8].tnspB, R88, gsb0 ;  /* 0x41e00000085879f0 */ /* 0x000fe20008001858 */
[----:B------:R-:W-:Y:S01]  /*2550*/  UIADD3 UR8, UR4, 0x302, URZ ;  /* 0x0000030204087890 */ /* 0x000fe2000fffe03f */
[----:B------:R-:W-:Y:S02]  /*2560*/  UMOV UR9, 0x80000020 ;  /* 0x8000002000097882 */ /* 0x000fe40000000000 */
[----:B------:R-:W-:Y:S01]  /*2570*/  UMOV UR4, 0x1 ;  /* 0x0000000100047882 */ /* 0x000fe20000000000 */
[----:B------:R-:W-:Y:S02]  /*2580*/  WARPGROUP.DEPBAR.LE gsb0, 0x0 ;  /* 0x00008000000079c5 */ /* 0x000fe40000010000 */
[----:B------:R-:W-:-:S06]  /*2590*/  WARPGROUP.ARRIVE ;  /* 0x00000000000079c5 */ /* 0x000fcc0000000000 */
[----:B--2---:R-:W-:Y:S03]  /*25a0*/  HGMMA.64x128x16.F32.BF16 R24, gdesc[UR8].tnspB, R24, gsb0 ;  /* 0x41e00000081879f0 */ /* 0x004fe60008001818 */
[----:B------:R-:W-:Y:S02]  /*25b0*/  WARPGROUP.DEPBAR.LE gsb0, 0x0 ;  /* 0x00008000000079c5 */ /* 0x000fe40000010000 */
.L_x_15:
[----:B------:R-:W-:-:S04]  /*25c0*/  UISETP.LT.AND UP0, UPT, UR5, 0x1, UPT ;  /* 0x000000010500788c */ /* 0x000fc8000bf01270 */
[----:B------:R-:W-:-:S04]  /*25d0*/  USEL UR7, UR5, 0x1, UP0 ;  /* 0x0000000105077887 */ /* 0x000fc80008000000 */
[----:B------:R-:W-:-:S04]  /*25e0*/  UIADD3 UR7, UR5, -UR7, URZ ;  /* 0x8000000705077290 */ /* 0x000fc8000fffe03f */
[----:B------:R-:W-:-:S06]  /*25f0*/  UISETP.GE.AND UP0, UPT, UR7, 0x1, UPT ;  /* 0x000000010700788c */ /* 0x000fcc000bf06270 */
[----:B------:R-:W-:-:S13]  /*2600*/  PLOP3.LUT P1, PT, PT, PT, UP0, 0x80, 0x0 ;  /* 0x000000000000781c */ /* 0x000fda0003f2f008 */
[----:B------:R-:W-:Y:S05]  /*2610*/  @!P1 BRA `(.L_x_18) ;  /* 0x0000001400909947 */ /* 0x000fea0003800000 */
[----:B------:R-:W-:Y:S01]  /*2620*/  IMAD.MOV.U32 R4, RZ, RZ, RZ ;  /* 0x000000ffff047224 */ /* 0x000fe200078e00ff */
[----:B------:R-:W-:Y:S01]  /*2630*/  ULOP3.LUT UR19, UR6, 0x1, URZ, 0xfc, !UPT ;  /* 0x0000000106137892 */ /* 0x000fe2000f8efc3f */
[----:B------:R-:W-:Y:S01]  /*2640*/  IMAD.U32 R3, RZ, RZ, UR7 ;  /* 0x00000007ff037e24 */ /* 0x000fe2000f8e00ff */
[----:B------:R-:W-:Y:S01]  /*2650*/  UISETP.NE.U32.AND UP0, UPT, UR4, URZ, UPT ;  /* 0x0000003f0400728c */ /* 0x000fe2000bf05070 */
[----:B------:R-:W-:-:S10]  /*2660*/  UMOV UR5, URZ ;  /* 0x0000003f00057c82 */ /* 0x000fd40008000000 */
.L_x_23:
[----:B------:R-:W-:-:S06]  /*2670*/  UISETP.NE.AND UP1, UPT, UR19, 0x3, UPT ;  /* 0x000000031300788c */ /* 0x000fcc000bf25270 */
[----:B------:R-:W-:-:S13]  /*2680*/  PLOP3.LUT P2, PT, PT, PT, UP1, 0x80, 0x0 ;  /* 0x000000000000781c */ /* 0x000fda0003f4f018 */
[----:B------:R-:W-:Y:S05]  /*2690*/  @!P2 BRA `(.L_x_19) ;  /* 0x000000000004a947 */ /* 0x000fea0003800000 */
[----:B------:R-:W-:Y:S01]  /*26a0*/  BPT.TRAP 0x1 ;  /* 0x000000040000795c */ /* 0x000fe20000300000 */
.L_x_19:
[----:B------:R-:W1:Y:S01]  /*26b0*/  S2UR UR8, SR_CgaCtaId ;  /* 0x00000000000879c3 */ /* 0x000e620000008800 */
[----:B------:R-:W-:Y:S01]  /*26c0*/  UMOV UR12, 0x400 ;  /* 0x00000400000c7882 */ /* 0x000fe20000000000 */
[----:B------:R-:W-:Y:S01]  /*26d0*/  SHF.L.U32 R2, R4, 0x1f, RZ ;  /* 0x0000001f04027819 */ /* 0x000fe200000006ff */
[----:B-1----:R-:W-:-:S04]  /*26e0*/  ULEA UR12, UR8, UR12, 0x18 ;  /* 0x0000000c080c7291 */ /* 0x002fc8000f8ec03f */
[----:B------:R-:W-:-:S12]  /*26f0*/  ULEA UR8, UR4, UR12, 0x3 ;  /* 0x0000000c04087291 */ /* 0x000fd8000f8e183f */
.L_x_20:
[----:B-1----:R-:W-:-:S04]  /*2700*/  IMAD.U32 R0, RZ, RZ, UR8 ;  /* 0x00000008ff007e24 */ /* 0x002fc8000f8e00ff */
[----:B------:R1:W2:Y:S03]  /*2710*/  SYNCS.PHASECHK.TRANS64.TRYWAIT P1, [R0+URZ+0x36000], R2 ;  /* 0x03600002000075a7 */ /* 0x0002a6000802017f */
[----:B--2---:R-:W-:Y:S05]  /*2720*/  @!P1 NANOSLEEP.SYNCS 0x989680 ;  /* 0x009896800000995d */ /* 0x004fea0003900000 */
[----:B------:R-:W2:Y:S02]  /*2730*/  @!P1 SYNCS.PHASECHK.TRANS64 P1, [R0+URZ+0x36000], R2 ;  /* 0x03600002000095a7 */ /* 0x000ea4000802007f */
[----:B--2---:R-:W-:Y:S05]  /*2740*/  @!P1 BRA `(.L_x_20) ;  /* 0xfffffffc00ec9947 */ /* 0x004fea000383ffff */
        /* <DEDUP_REMOVED lines=32> */
[----:B--2---:R-:W2:Y:S04]  /*2950*/  LDL.LU.64 R24, [R1] ;  /* 0x0000000001187983 */ /* 0x004ea80000300a00 */
[----:B------:R-:W2:Y:S04]  /*2960*/  LDL.LU.64 R26, [R1+0x8] ;  /* 0x00000800011a7983 */ /* 0x000ea80000300a00 */
        /* <DEDUP_REMOVED lines=29> */
[----:B------:R-:W2:Y:S01]  /*2b40*/  LDL.LU.64 R86, [R1+0xf8] ;  /* 0x0000f80001567983 */ /* 0x000ea20000300a00 */
[----:B------:R-:W-:-:S02]  /*2b50*/  UIADD3 UR9, UR12, 0x24000, URZ ;  /* 0x000240000c097890 */ /* 0x000fc4000fffe03f */
[----:B------:R-:W-:Y:S02]  /*2b60*/  USHF.R.U32.HI UR8, URZ, 0x4, UR12 ;  /* 0x000000043f087899 */ /* 0x000fe4000801160c */
[----:B------:R-:W-:Y:S02]  /*2b70*/  USHF.R.U32.HI UR9, URZ, 0x4, UR9 ;  /* 0x000000043f097899 */ /* 0x000fe40008011609 */
[----:B------:R-:W-:Y:S02]  /*2b80*/  ULOP3.LUT UR8, UR8, 0x3fff, URZ, 0xc0, !UPT ;  /* 0x00003fff08087892 */ /* 0x000fe4000f8ec03f */
[----:B------:R-:W-:Y:S02]  /*2b90*/  ULOP3.LUT UR9, UR9, 0x3fff, URZ, 0xc0, !UPT ;  /* 0x00003fff09097892 */ /* 0x000fe4000f8ec03f */
[----:B------:R-:W-:Y:S02]  /*2ba0*/  ULOP3.LUT UR8, UR8, 0x10000, URZ, 0xfc, !UPT ;  /* 0x0001000008087892 */ /* 0x000fe4000f8efc3f */
[----:B------:R-:W-:-:S02]  /*2bb0*/  ULOP3.LUT UR9, UR9, 0x1000000, URZ, 0xfc, !UPT ;  /* 0x0100000009097892 */ /* 0x000fc4000f8efc3f */
[----:B------:R-:W-:Y:S02]  /*2bc0*/  ULEA UR17, UR4, UR8, 0xa ;  /* 0x0000000804117291 */ /* 0x000fe4000f8e503f */
[----:B------:R-:W-:Y:S01]  /*2bd0*/  ULEA UR18, UR4, UR9, 0x9 ;  /* 0x0000000904127291 */ /* 0x000fe2000f8e483f */
[----:B------:R-:W-:Y:S02]  /*2be0*/  UMOV UR11, 0x40000040 ;  /* 0x40000040000b7882 */ /* 0x000fe40000000000 */
[----:B------:R-:W-:Y:S02]  /*2bf0*/  UMOV UR9, 0x80000020 ;  /* 0x8000002000097882 */ /* 0x000fe40000000000 */
[----:B------:R-:W-:Y:S02]  /*2c00*/  UMOV UR8, UR17 ;  /* 0x0000001100087c82 */ /* 0x000fe40008000000 */
[----:B------:R-:W-:Y:S01]  /*2c10*/  UMOV UR10, UR18 ;  /* 0x00000012000a7c82 */ /* 0x000fe20008000000 */
[----:B--2---:R-:W-:-:S06]  /*2c20*/  WARPGROUP.ARRIVE ;  /* 0x00000000000079c5 */ /* 0x004fcc0000000000 */
[----:B------:R-:W-:Y:S01]  /*2c30*/  HGMMA.64x128x16.F32.BF16 R24, gdesc[UR8].tnspB, R24, UP0, gsb0 ;  /* 0x41e00000081879f0 */ /* 0x000fe2000b801818 */
[----:B------:R-:W-:Y:S01]  /*2c40*/  UIADD3 UR8, UR17, 0x100, URZ ;  /* 0x0000010011087890 */ /* 0x000fe2000fffe03f */
[----:B------:R-:W-:Y:S01]  /*2c50*/  UMOV UR9, 0x80000020 ;  /* 0x8000002000097882 */ /* 0x000fe20000000000 */
[----:B------:R-:W-:Y:S02]  /*2c60*/  WARPGROUP.DEPBAR.LE gsb0, 0x0 ;  /* 0x00008000000079c5 */ /* 0x000fe40000010000 */
[----:B------:R-:W-:Y:S01]  /*2c70*/  STL.64 [R1], R24 ;  /* 0x0000001801007387 */ /* 0x000fe20000100a00 */
[----:B-1----:R-:W-:Y:S01]  /*2c80*/  IMAD.MOV.U32 R2, RZ, RZ, R86 ;  /* 0x000000ffff027224 */ /* 0x002fe200078e0056 */
[----:B------:R-:W-:Y:S01]  /*2c90*/  MOV R15, R79 ;  /* 0x0000004f000f7202 */ /* 0x000fe20000000f00 */
[----:B------:R-:W-:Y:S01]  /*2ca0*/  IMAD.MOV.U32 R0, RZ, RZ, R87 ;  /* 0x000000ffff007224 */ /* 0x000fe200078e0057 */
[----:B------:R-:W-:Y:S01]  /*2cb0*/  STL.64 [R1+0x8], R26 ;  /* 0x0000081a01007387 */ /* 0x000fe20000100a00 */
[----:B------:R-:W-:Y:S01]  /*2cc0*/  IMAD.MOV.U32 R10, RZ, RZ, R84 ;  /* 0x000000ffff0a7224 */ /* 0x000fe200078e0054 */
[----:B------:R-:W-:Y:S01]  /*2cd0*/  WARPGROUP.ARRIVE ;  /* 0x00000000000079c5 */ /* 0x000fe20000000000 */
[----:B------:R-:W-:Y:S01]  /*2ce0*/  IMAD.MOV.U32 R9, RZ, RZ, R85 ;  /* 0x000000ffff097224 */ /* 0x000fe200078e0055 */
[----:B------:R-:W-:Y:S01]  /*2cf0*/  STL.64 [R1+0x10], R28 ;  /* 0x0000101c01007387 */ /* 0x000fe20000100a00 */
[----:B------:R-:W-:Y:S01]  /*2d00*/  IMAD.MOV.U32 R12, RZ, RZ, R82 ;  /* 0x000000ffff0c7224 */ /* 0x000fe200078e0052 */
[----:B------:R-:W-:Y:S01]  /*2d10*/  MOV R226, R62 ;  /* 0x0000003e00e27202 */ /* 0x000fe20000000f00 */
[----:B------:R-:W-:Y:S01]  /*2d20*/  IMAD.MOV.U32 R11, RZ, RZ, R83 ;  /* 0x000000ffff0b7224 */ /* 0x000fe200078e0053 */
[----:B------:R-:W-:Y:S01]  /*2d30*/  STL.64 [R1+0x18], R30 ;  /* 0x0000181e01007387 */ /* 0x000fe20000100a00 */
[----:B------:R-:W-:Y:S01]  /*2d40*/  IMAD.MOV.U32 R14, RZ, RZ, R80 ;  /* 0x000000ffff0e7224 */ /* 0x000fe200078e0050 */
[----:B------:R-:W-:Y:S01]  /*2d50*/  HGMMA.64x128x16.F32.BF16 R152, gdesc[UR8].tnspB, R152, UP0, gsb0 ;  /* 0x41e00000089879f0 */ /* 0x000fe2000b801898 */
[----:B------:R-:W-:Y:S01]  /*2d60*/  IMAD.MOV.U32 R13, RZ, RZ, R81 ;  /* 0x000000ffff0d7224 */ /* 0x000fe200078e0051 */
[----:B------:R1:W-:Y:S01]  /*2d70*/  STL.64 [R1+0x20], R32 ;  /* 0x0000202001007387 */ /* 0x0003e20000100a00 */
[----:B------:R-:W-:Y:S01]  /*2d80*/  IMAD.MOV.U32 R16, RZ, RZ, R78 ;  /* 0x000000ffff107224 */ /* 0x000fe200078e004e */
[----:B------:R-:W-:Y:S01]  /*2d90*/  MOV R241, R45 ;  /* 0x0000002d00f17202 */ /* 0x000fe20000000f00 */
[----:B------:R-:W-:Y:S01]  /*2da0*/  IMAD.MOV.U32 R18, RZ, RZ, R76 ;  /* 0x000000ffff127224 */ /* 0x000fe200078e004c */
[----:B------:R-:W2:Y:S01]  /*2db0*/  LDL.LU.64 R86, [R1+0x268] ;  /* 0x0002680001567983 */ /* 0x000ea20000300a00 */
[----:B------:R-:W-:-:S02]  /*2dc0*/  IMAD.MOV.U32 R17, RZ, RZ, R77 ;  /* 0x000000ffff117224 */ /* 0x000fc400078e004d */
[----:B------:R-:W-:Y:S01]  /*2dd0*/  IMAD.MOV.U32 R20, RZ, RZ, R74 ;  /* 0x000000ffff147224 */ /* 0x000fe200078e004a */
[----:B------:R-:W2:Y:S01]  /*2de0*/  LDL.LU.64 R84, [R1+0x260] ;  /* 0x0002600001547983 */ /* 0x000ea20000300a00 */
[----:B------:R-:W-:Y:S02]  /*2df0*/  IMAD.MOV.U32 R19, RZ, RZ, R75 ;  /* 0x000000ffff137224 */ /* 0x000fe400078e004b */
[----:B------:R-:W-:Y:S01]  /*2e00*/  IMAD.MOV.U32 R22, RZ, RZ, R72 ;  /* 0x000000ffff167224 */ /* 0x000fe200078e0048 */
[----:B------:R-:W2:Y:S01]  /*2e10*/  LDL.LU.64 R82, [R1+0x258] ;  /* 0x0002580001527983 */ /* 0x000ea20000300a00 */
[----:B------:R-:W-:Y:S02]  /*2e20*/  IMAD.MOV.U32 R21, RZ, RZ, R73 ;  /* 0x000000ffff157224 */ /* 0x000fe400078e0049 */
        /* <DEDUP_REMOVED lines=53> */
[----:B------:R-:W-:-:S03]  /*3180*/  IMAD.MOV.U32 R251, RZ, RZ, R35 ;  /* 0x000000fffffb7224 */ /* 0x000fc600078e0023 */
[----:B------:R-:W2:Y:S04]  /*3190*/  LDL.LU.64 R44, [R1+0x1c0] ;  /* 0x0001c000012c7983 */ /* 0x000ea80000300a00 */
[----:B------:R-:W2:Y:S04]  /*31a0*/  LDL.LU.64 R42, [R1+0x1b8] ;  /* 0x0001b800012a7983 */ /* 0x000ea80000300a00 */
[----:B------:R-:W2:Y:S04]  /*31b0*/  LDL.LU.64 R40, [R1+0x1b0] ;  /* 0x0001b00001287983 */ /* 0x000ea80000300a00 */
[----:B------:R-:W2:Y:S04]  /*31c0*/  LDL.LU.64 R38, [R1+0x1a8] ;  /* 0x0001a80001267983 */ /* 0x000ea80000300a00 */
[----:B------:R-:W2:Y:S04]  /*31d0*/  LDL.LU.64 R36, [R1+0x1a0] ;  /* 0x0001a00001247983 */ /* 0x000ea80000300a00 */
[----:B------:R-:W2:Y:S04]  /*31e0*/  LDL.LU.64 R34, [R1+0x198] ;  /* 0x0001980001227983 */ /* 0x000ea80000300a00 */
[----:B-1----:R-:W2:Y:S04]  /*31f0*/  LDL.LU.64 R32, [R1+0x190] ;  /* 0x0001900001207983 */ /* 0x002ea80000300a00 */
[----:B------:R-:W2:Y:S04]  /*3200*/  LDL.LU.64 R30, [R1+0x188] ;  /* 0x00018800011e7983 */ /* 0x000ea80000300a00 */
[----:B------:R-:W2:Y:S04]  /*3210*/  LDL.LU.64 R28, [R1+0x180] ;  /* 0x00018000011c7983 */ /* 0x000ea80000300a00 */
[----:B------:R-:W2:Y:S04]  /*3220*/  LDL.LU.64 R26, [R1+0x178] ;  /* 0x00017800011a7983 */ /* 0x000ea80000300a00 */
[----:B------:R-:W2:Y:S01]  /*3230*/  LDL.LU.64 R24, [R1+0x170] ;  /* 0x0001700001187983 */ /* 0x000ea20000300a00 */
[----:B------:R-:W-:-:S03]  /*3240*/  WARPGROUP.DEPBAR.LE gsb0, 0x0 ;  /* 0x00008000000079c5 */ /* 0x000fc60000010000 */
        /* <DEDUP_REMOVED lines=14> */
[----:B-1----:R-:W3:Y:S04]  /*3330*/  LDL.LU R188, [R1] ;  /* 0x0000000001bc7983 */ /* 0x002ee80000300800 */
[----:B------:R-:W3:Y:S04]  /*3340*/  LDL.LU R189, [R1+0x4] ;  /* 0x0000040001bd7983 */ /* 0x000ee80000300800 */
[----:B------:R-:W3:Y:S04]  /*3350*/  LDL.LU R190, [R1+0x8] ;  /* 0x0000080001be7983 */ /* 0x000ee80000300800 */
[----:B------:R-:W3:Y:S04]  /*3360*/  LDL.LU R191, [R1+0xc] ;  /* 0x00000c0001bf7983 */ /* 0x000ee80000300800 */
[----:B------:R-:W3:Y:S04]  /*3370*/  LDL.LU R192, [R1+0x10] ;  /* 0x0000100001c07983 */ /* 0x000ee80000300800 */
[----:B------:R-:W3:Y:S04]  /*3380*/  LDL.LU R193, [R1+0x14] ;  /* 0x0000140001c17983 */ /* 0x000ee80000300800 */
[----:B------:R-:W3:Y:S04]  /*3390*/  LDL.LU R194, [R1+0x18] ;  /* 0x0000180001c27983 */ /* 0x000ee80000300800 */
[----:B------:R-:W3:Y:S04]  /*33a0*/  LDL.LU R195, [R1+0x1c] ;  /* 0x00001c0001c37983 */ /* 0x000ee80000300800 */
[----:B------:R-:W3:Y:S04]  /*33b0*/  LDL.LU R196, [R1+0x20] ;  /* 0x0000200001c47983 */ /* 0x000ee80000300800 */
[----:B------:R-:W3:Y:S01]  /*33c0*/  LDL.LU R197, [R1+0x24] ;  /* 0x0000240001c57983 */ /* 0x000ee20000300800 */
[----:B------:R-:W-:Y:S01]  /*33d0*/  UIADD3 UR8, UR17, 0x200, URZ ;  /* 0x0000020011087890 */ /* 0x000fe2000fffe03f */
[----:B------:R-:W-:Y:S01]  /*33e0*/  WARPGROUP.ARRIVE ;  /* 0x00000000000079c5 */ /* 0x000fe20000000000 */
[----:B------:R-:W-:-:S07]  /*33f0*/  UMOV UR9, 0x80000020 ;  /* 0x8000002000097882 */ /* 0x000fce0000000000 */
[----:B------:R-:W-:Y:S01]  /*3400*/  HGMMA.64x128x16.F32.BF16 R88, gdesc[UR8].tnspB, R88, UP0, gsb0 ;  /* 0x41e00000085879f0 */ /* 0x000fe2000b801858 */
[----:B------:R-:W-:Y:S01]  /*3410*/  UIADD3 UR8, UR17, 0x300, URZ ;  /* 0x0000030011087890 */ /* 0x000fe2000fffe03f */
[----:B------:R-:W-:Y:S01]  /*3420*/  UMOV UR9, 0x80000020 ;  /* 0x8000002000097882 */ /* 0x000fe20000000000 */
[----:B------:R-:W-:Y:S01]  /*3430*/  IMAD.MOV.U32 R199, RZ, RZ, R251 ;  /* 0x000000ffffc77224 */ /* 0x000fe200078e00fb */
[----:B------:R-:W-:Y:S01]  /*3440*/  MOV R206, R244 ;  /* 0x000000f400ce7202 */ /* 0x000fe20000000f00 */
[----:B------:R-:W-:Y:S02]  /*3450*/  IMAD.MOV.U32 R200, RZ, RZ, R250 ;  /* 0x000000ffffc87224 */ /* 0x000fe400078e00fa */
[----:B------:R-:W-:Y:S02]  /*3460*/  IMAD.MOV.U32 R201, RZ, RZ, R249 ;  /* 0x000000ffffc97224 */ /* 0x000fe400078e00f9 */
[----:B------:R-:W-:Y:S02]  /*3470*/  IMAD.MOV.U32 R202, RZ, RZ, R248 ;  /* 0x000000ffffca7224 */ /* 0x000fe400078e00f8 */
[----:B------:R-:W-:-:S02]  /*3480*/  IMAD.MOV.U32 R203, RZ, RZ, R247 ;  /* 0x000000ffffcb7224 */ /* 0x000fc400078e00f7 */
[----:B------:R-:W-:Y:S02]  /*3490*/  IMAD.MOV.U32 R204, RZ, RZ, R246 ;  /* 0x000000ffffcc7224 */ /* 0x000fe400078e00f6 */
[----:B------:R-:W-:Y:S02]  /*34a0*/  IMAD.MOV.U32 R205, RZ, RZ, R245 ;  /* 0x000000ffffcd7224 */ /* 0x000fe400078e00f5 */
[----:B------:R-:W-:Y:S02]  /*34b0*/  IMAD.MOV.U32 R207, RZ, RZ, R243 ;  /* 0x000000ffffcf7224 */ /* 0x000fe400078e00f3 */
[----:B------:R-:W-:Y:S01]  /*34c0*/  IMAD.MOV.U32 R208, RZ, RZ, R242 ;  /* 0x000000ffffd07224 */ /* 0x000fe200078e00f2 */
[----:B------:R-:W-:Y:S01]  /*34d0*/  MOV R242, R16 ;  /* 0x0000001000f27202 */ /* 0x000fe20000000f00 */
[----:B------:R-:W-:Y:S02]  /*34e0*/  IMAD.MOV.U32 R209, RZ, RZ, R241 ;  /* 0x000000ffffd17224 */ /* 0x000fe400078e00f1 */
[----:B------:R-:W-:Y:S01]  /*34f0*/  IMAD.MOV.U32 R210, RZ, RZ, R240 ;  /* 0x000000ffffd27224 */ /* 0x000fe200078e00f0 */
[----:B------:R-:W-:-:S02]  /*3500*/  WARPGROUP.DEPBAR.LE gsb0, 0x0 ;  /* 0x00008000000079c5 */ /* 0x000fc40000010000 */
[----:B--2---:R-:W-:-:S06]  /*3510*/  WARPGROUP.ARRIVE ;  /* 0x00000000000079c5 */ /* 0x004fcc0000000000 */
[----:B------:R-:W-:Y:S01]  /*3520*/  HGMMA.64x128x16.F32.BF16 R24, gdesc[UR8].tnspB, R24, UP0, gsb0 ;  /* 0x41e00000081879f0 */ /* 0x000fe2000b801818 */
        /* <DEDUP_REMOVED lines=22> */
[----:B------:R-:W-:Y:S02]  /*3690*/  UIADD3 UR8, UR17, 0x2, URZ ;  /* 0x0000000211087890 */ /* 0x000fe4000fffe03f */
[----:B------:R-:W-:Y:S01]  /*36a0*/  UIADD3 UR10, UR18, 0x80, URZ ;  /* 0x00000080120a7890 */ /* 0x000fe2000fffe03f */
[----:B------:R-:W-:Y:S01]  /*36b0*/  UMOV UR9, 0x80000020 ;  /* 0x8000002000097882 */ /* 0x000fe20000000000 */
[----:B------:R-:W-:Y:S01]  /*36c0*/  UMOV UR11, 0x40000040 ;  /* 0x40000040000b7882 */ /* 0x000fe20000000000 */
[----:B------:R-:W-:-:S02]  /*36d0*/  WARPGROUP.DEPBAR.LE gsb0, 0x0 ;  /* 0x00008000000079c5 */ /* 0x000fc40000010000 */
[----:B---3--:R-:W-:-:S06]  /*36e0*/  WARPGROUP.ARRIVE ;  /* 0x00000000000079c5 */ /* 0x008fcc0000000000 */
        /* <DEDUP_REMOVED lines=58> */
[----:B------:R-:W-:Y:S01]  /*3a90*/  UMOV UR9, 0x80000020 ;  /* 0x8000002000097882 */ /* 0x000fe20000000000 */
[----:B------:R-:W-:Y:S02]  /*3aa0*/  WARPGROUP.DEPBAR.LE gsb0, 0x0 ;  /* 0x00008000000079c5 */ /* 0x000fe40000010000 */
[----:B------:R-:W-:-:S07]  /*3ab0*/  WARPGROUP.ARRIVE ;  /* 0x00000000000079c5 */ /* 0x000fce0000000000 */
[----:B------:R-:W-:Y:S03]  /*3ac0*/  HGMMA.64x128x16.F32.BF16 R24, gdesc[UR8].tnspB, R24, gsb0 ;  /* 0x41e00000081879f0 */ /* 0x000fe60008001818 */
[----:B------:R-:W-:Y:S02]  /*3ad0*/  WARPGROUP.DEPBAR.LE gsb0, 0x0 ;  /* 0x00008000000079c5 */ /* 0x000fe40000010000 */
[----:B--2---:R-:W-:Y:S05]  /*3ae0*/  @!P2 BRA `(.L_x_21) ;  /* 0x000000000004a947 */ /* 0x004fea0003800000 */
[----:B------:R-:W-:Y:S01]  /*3af0*/  BPT.TRAP 0x1 ;  /* 0x000000040000795c */ /* 0x000fe20000300000 */
.L_x_21:
[----:B------:R-:W-:Y:S01]  /*3b00*/  ISETP.NE.AND P1, PT, R5, RZ, PT ;  /* 0x000000ff0500720c */ /* 0x000fe20003f25270 */
[----:B------:R-:W-:Y:S01]  /*3b10*/  IMAD.U32 R0, RZ, RZ, UR5 ;  /* 0x00000005ff007e24 */ /* 0x000fe2000f8e00ff */
[----:B------:R-:W-:-:S11]  /*3b20*/  UISETP.GT.U32.AND UP0, UPT, UR6, 0x1, UPT ;  /* 0x000000010600788c */ /* 0x000fd6000bf04070 */
[----:B------:R-:W-:-:S05]  /*3b30*/  @P1 LEA R0, R0, UR12, 0x3 ;  /* 0x0000000c00001c11 */ /* 0x000fca000f8e18ff */
[----:B------:R-:W-:-:S05]  /*3b40*/  @P1 VIADD R0, R0, 0x36048 ;  /* 0x0003604800001836 */ /* 0x000fca0000000000 */
[----:B------:R-:W-:-:S04]  /*3b50*/  @P1 PRMT R0, R6, 0x654, R0 ;  /* 0x0000065406001816 */ /* 0x000fc80000000000 */
[----:B------:R1:W-:Y:S01]  /*3b60*/  @P1 SYNCS.ARRIVE.TRANS64.RED.A1T0 RZ, [R0+URZ], RZ ;  /* 0x000000ff00ff19a7 */ /* 0x0003e2000810043f */
[----:B------:R-:W-:-:S13]  /*3b70*/  PLOP3.LUT P1, PT, PT, PT, UP0, 0x80, 0x0 ;  /* 0x000000000000781c */ /* 0x000fda0003f2f008 */
[----:B-1----:R-:W-:Y:S05]  /*3b80*/  @P1 BRA `(.L_x_22) ;  /* 0x0000000000041947 */ /* 0x002fea0003800000 */
[----:B------:R-:W-:Y:S01]  /*3b90*/  BPT.TRAP 0x1 ;  /* 0x000000040000795c */ /* 0x000fe20000300000 */
.L_x_22:
[----:B------:R-:W-:Y:S01]  /*3ba0*/  UIADD3 UR4, UR4, 0x1, URZ ;  /* 0x0000000104047890 */ /* 0x000fe2000fffe03f */
[C---:B------:R-:W-:Y:S01]  /*3bb0*/  ISETP.GT.AND P1, PT, R3.reuse, 0x1, PT ;  /* 0x000000010300780c */ /* 0x040fe20003f24270 */
[----:B------:R-:W-:Y:S01]  /*3bc0*/  UIADD3 UR5, UR5, 0x1, URZ ;  /* 0x0000000105057890 */ /* 0x000fe2000fffe03f */
[----:B------:R-:W-:Y:S01]  /*3bd0*/  VIADD R3, R3, 0xffffffff ;  /* 0xffffffff03037836 */ /* 0x000fe20000000000 */
[----:B------:R-:W-:Y:S02]  /*3be0*/  UISETP.NE.AND UP0, UPT, UR4, 0x9, UPT ;  /* 0x000000090400788c */ /* 0x000fe4000bf05270 */
[----:B------:R-:W-:Y:S02]  /*3bf0*/  UISETP.NE.AND UP1, UPT, UR5, 0x9, UPT ;  /* 0x000000090500788c */ /* 0x000fe4000bf25270 */
[----:B------:R-:W-:Y:S02]  /*3c00*/  USEL UR8, URZ, 0x1, UP0 ;  /* 0x000000013f087887 */ /* 0x000fe40008000000 */
[----:B------:R-:W-:-:S02]  /*3c10*/  USEL UR4, UR4, URZ, UP0 ;  /* 0x0000003f04047287 */ /* 0x000fc40008000000 */
[----:B------:R-:W-:Y:S02]  /*3c20*/  USEL UR5, UR5, URZ, UP1 ;  /* 0x0000003f05057287 */ /* 0x000fe40008800000 */
[----:B------:R-:W-:Y:S01]  /*3c30*/  UPLOP3.LUT UP0, UPT, UPT, UPT, UPT, 0x80, 0x0 ;  /* 0x000000000000789c */ /* 0x000fe20003f0f070 */
[----:B------:R-:W-:Y:S01]  /*3c40*/  LOP3.LUT R4, R4, UR8, RZ, 0x3c, !PT ;  /* 0x0000000804047c12 */ /* 0x000fe2000f8e3cff */
[----:B------:R-:W-:Y:S09]  /*3c50*/  @P1 BRA `(.L_x_23) ;  /* 0xffffffe800841947 */ /* 0x000ff2000383ffff */
.L_x_18:
[----:B------:R-:W-:Y:S05]  /*3c60*/  @!P0 BRA `(.L_x_24) ;  /* 0x0000000000608947 */ /* 0x000fea0003800000 */
[----:B------:R-:W-:-:S04]  /*3c70*/  ULOP3.LUT UR4, UR6, 0x1, URZ, 0xfc, !UPT ;  /* 0x0000000106047892 */ /* 0x000fc8000f8efc3f */
[----:B------:R-:W-:-:S06]  /*3c80*/  UISETP.NE.AND UP0, UPT, UR4, 0x3, UPT ;  /* 0x000000030400788c */ /* 0x000fcc000bf05270 */
[----:B------:R-:W-:-:S13]  /*3c90*/  PLOP3.LUT P0, PT, PT, PT, UP0, 0x80, 0x0 ;  /* 0x000000000000781c */ /* 0x000fda0003f0f008 */
[----:B------:R-:W-:Y:S05]  /*3ca0*/  @!P0 BRA `(.L_x_25) ;  /* 0x0000000000048947 */ /* 0x000fea0003800000 */
[----:B------:R-:W-:Y:S01]  /*3cb0*/  BPT.TRAP 0x1 ;  /* 0x000000040000795c */ /* 0x000fe20000300000 */
.L_x_25:
[----:B------:R-:W-:Y:S01]  /*3cc0*/  ISETP.NE.AND P0, PT, R5, RZ, PT ;  /* 0x000000ff0500720c */ /* 0x000fe20003f05270 */
[----:B------:R-:W-:-:S12]  /*3cd0*/  BSSY B0, `(.L_x_26) ;  /* 0x000000d000007945 */ /* 0x000fd80003800000 */
[----:B------:R-:W-:Y:S05]  /*3ce0*/  @!P0 BRA `(.L_x_27) ;  /* 0x00000000002c8947 */ /* 0x000fea0003800000 */
[----:B------:R-:W1:Y:S01]  /*3cf0*/  S2UR UR8, SR_CgaCtaId ;  /* 0x00000000000879c3 */ /* 0x000e620000008800 */
[----:B------:R-:W-:-:S04]  /*3d00*/  UIMAD.WIDE.U32 UR4, UR7, 0x38e38e39, URZ ;  /* 0x38e38e39070478a5 */ /* 0x000fc8000f8e003f */
[----:B------:R-:W-:-:S03]  /*3d10*/  USHF.R.U32.HI UR4, URZ, 0x1, UR5 ;  /* 0x000000013f047899 */ /* 0x000fc60008011605 */
[----:B------:R-:W-:Y:S01]  /*3d20*/  UMOV UR5, 0x400 ;  /* 0x0000040000057882 */ /* 0x000fe20000000000 */
[----:B------:R-:W-:Y:S02]  /*3d30*/  UIMAD UR4, UR4, -0x9, UR7 ;  /* 0xfffffff7040478a4 */ /* 0x000fe4000f8e0207 */
[----:B-1----:R-:W-:-:S04]  /*3d40*/  ULEA UR5, UR8, UR5, 0x18 ;  /* 0x0000000508057291 */ /* 0x002fc8000f8ec03f */
[----:B------:R-:W-:-:S04]  /*3d50*/  ULEA UR4, UR4, UR5, 0x3 ;  /* 0x0000000504047291 */ /* 0x000fc8000f8e183f */
[----:B------:R-:W-:-:S06]  /*3d60*/  UIADD3 UR4, UR4, 0x36048, URZ ;  /* 0x0003604804047890 */ /* 0x000fcc000fffe03f */
[----:B------:R-:W-:-:S05]  /*3d70*/  IMAD.U32 R0, RZ, RZ, UR4 ;  /* 0x00000004ff007e24 */ /* 0x000fca000f8e00ff */
[----:B------:R-:W-:-:S04]  /*3d80*/  PRMT R6, R6, 0x654, R0 ;  /* 0x0000065406067816 */ /* 0x000fc80000000000 */
[----:B------:R1:W-:Y:S03]  /*3d90*/  SYNCS.ARRIVE.TRANS64.RED.A1T0 RZ, [R6+URZ], RZ ;  /* 0x000000ff06ff79a7 */ /* 0x0003e6000810043f */
.L_x_27:
[----:B------:R-:W-:Y:S05]  /*3da0*/  BSYNC B0 ;  /* 0x0000000000007941 */ /* 0x000fea0003800000 */
.L_x_26:
[----:B------:R-:W-:-:S06]  /*3db0*/  UISETP.GT.U32.AND UP0, UPT, UR6, 0x1, UPT ;  /* 0x000000010600788c */ /* 0x000fcc000bf04070 */
[----:B------:R-:W-:-:S13]  /*3dc0*/  PLOP3.LUT P0, PT, PT, PT, UP0, 0x80, 0x0 ;  /* 0x000000000000781c */ /* 0x000fda0003f0f008 */
[----:B------:R-:W-:Y:S05]  /*3dd0*/  @P0 BRA `(.L_x_24) ;  /* 0x0000000000040947 */ /* 0x000fea0003800000 */
[----:B------:R-:W-:Y:S01]  /*3de0*/  BPT.TRAP 0x1 ;  /* 0x000000040000795c */ /* 0x000fe20000300000 */
.L_x_24:
[----:B------:R-:W2:Y:S01]  /*3df0*/  S2R R3, SR_CTAID.Y ;  /* 0x0000000000037919 */ /* 0x000ea20000002600 */
[----:B------:R-:W-:Y:S01]  /*3e00*/  LEA.HI R0, R8, R7, RZ, 0x2 ;  /* 0x0000000708007211 */ /* 0x000fe200078f10ff */
[----:B------:R-:W-:Y:S01]  /*3e10*/  ULDC.64 UR4, c[0x0][0x280] ;  /* 0x0000a00000047ab9 */ /* 0x000fe20000000a00 */
[----:B------:R-:W3:Y:S02]  /*3e20*/  S2R R4, SR_CTAID.X ;  /* 0x0000000000047919 */ /* 0x000ee40000002500 */
[--C-:B------:R-:W-:Y:S02]  /*3e30*/  SHF.R.S32.HI R14, RZ, 0x2, R0.reuse ;  /* 0x00000002ff0e7819 */ /* 0x100fe40000011400 */
[----:B------:R-:W-:Y:S02]  /*3e40*/  SHF.R.S32.HI R15, RZ, 0x1f, R0 ;  /* 0x0000001fff0f7819 */ /* 0x000fe40000011400 */
[----:B------:R-:W-:Y:S02]  /*3e50*/  LOP3.LUT R0, R0, 0x7ffffffc, RZ, 0xc0, !PT ;  /* 0x7ffffffc00007812 */ /* 0x000fe400078ec0ff */
[----:B------:R-:W-:-:S03]  /*3e60*/  LEA.HI R15, R15, R14, RZ, 0x3 ;  /* 0x0000000e0f0f7211 */ /* 0x000fc600078f18ff */
[----:B------:R-:W-:Y:S01]  /*3e70*/  IMAD.IADD R0, R7, 0x1, -R0 ;  /* 0x0000000107007824 */ /* 0x000fe200078e0a00 */
[----:B------:R-:W-:Y:S02]  /*3e80*/  LOP3.LUT R15, R15, 0xfffffff8, RZ, 0xc0, !PT ;  /* 0xfffffff80f0f7812 */ /* 0x000fe400078ec0ff */
[----:B------:R-:W-:Y:S01]  /*3e90*/  LEA.HI R7, R8, R7, RZ, 0x5 ;  /* 0x0000000708077211 */ /* 0x000fe200078f28ff */
[----:B------:R-:W-:Y:S02]  /*3ea0*/  IMAD.SHL.U32 R0, R0, 0x2, RZ ;  /* 0x0000000200007824 */ /* 0x000fe400078e00ff */
[----:B------:R-:W-:-:S03]  /*3eb0*/  IMAD.IADD R14, R14, 0x1, -R15 ;  /* 0x000000010e0e7824 */ /* 0x000fc600078e0a0f */
[----:B------:R-:W-:Y:S02]  /*3ec0*/  SHF.R.S32.HI R2, RZ, 0x1f, R0 ;  /* 0x0000001fff027819 */ /* 0x000fe40000011400 */
[----:B------:R-:W-:Y:S02]  /*3ed0*/  SHF.R.S32.HI R15, RZ, 0x1f, R14 ;  /* 0x0000001fff0f7819 */ /* 0x000fe4000001140e */
[----:B--2---:R-:W-:-:S04]  /*3ee0*/  SHF.L.U32 R3, R3, 0x7, RZ ;  /* 0x0000000703037819 */ /* 0x004fc800000006ff */
[C---:B------:R-:W-:Y:S01]  /*3ef0*/  IADD3 R10, P1, R3.reuse, R0, RZ ;  /* 0x00000000030a7210 */ /* 0x040fe20007f3e0ff */
[----:B---3--:R-:W-:Y:S01]  /*3f00*/  IMAD.WIDE R12, R4, 0x100, R14 ;  /* 0x00000100040c7825 */ /* 0x008fe200078e020e */
[C---:B------:R-:W-:Y:S02]  /*3f10*/  ISETP.GE.AND P0, PT, R3.reuse, UR5, PT ;  /* 0x0000000503007c0c */ /* 0x040fe4000bf06270 */
[----:B------:R-:W-:Y:S02]  /*3f20*/  IADD3 R0, -R0, UR5, -R3 ;  /* 0x0000000500007c10 */ /* 0x000fe4000fffe903 */
[----:B------:R-:W-:Y:S01]  /*3f30*/  LEA.HI.X.SX32 R11, R3, R2, 0x1, P1 ;  /* 0x00000002030b7211 */ /* 0x000fe200008f0eff */
[----:B------:R-:W-:Y:S01]  /*3f40*/  IMAD.SHL.U32 R3, R4, 0x100, RZ ;  /* 0x0000010004037824 */ /* 0x000fe200078e00ff */
[----:B------:R-:W-:-:S04]  /*3f50*/  SHF.R.S32.HI R2, RZ, 0x5, R7 ;  /* 0x00000005ff027819 */ /* 0x000fc80000011407 */
[----:B------:R-:W-:Y:S01]  /*3f60*/  ISETP.GE.OR P0, PT, R3, UR4, P0 ;  /* 0x0000000403007c0c */ /* 0x000fe20008706670 */
[----:B------:R-:W-:-:S04]  /*3f70*/  IMAD.WIDE R12, R2, 0x10, R12 ;  /* 0x00000010020c7825 */ /* 0x000fc800078e020c */
[----:B------:R-:W-:-:S05]  /*3f80*/  IMAD R2, R2, -0x10, -R3 ;  /* 0xfffffff002027824 */ /* 0x000fca00078e0a03 */
[----:B------:R-:W-:-:S03]  /*3f90*/  IADD3 R14, R2, UR4, -R14 ;  /* 0x00000004020e7c10 */ /* 0x000fc6000fffe80e */
[----:B------:R-:W-:Y:S05]  /*3fa0*/  @P0 EXIT ;  /* 0x000000000000094d */ /* 0x000fea0003800000 */
[----:B------:R-:W-:Y:S01]  /*3fb0*/  FSETP.NEU.AND P2, PT, RZ, UR16, PT ;  /* 0x00000010ff007c0b */ /* 0x000fe2000bf4d000 */
[----:B------:R-:W-:Y:S01]  /*3fc0*/  ULDC.64 UR18, c[0x0][0x658] ;  /* 0x0001960000127ab9 */ /* 0x000fe20000000a00 */
[----:B------:R-:W-:Y:S01]  /*3fd0*/  ISETP.GT.AND P0, PT, R14, RZ, PT ;  /* 0x000000ff0e00720c */ /* 0x000fe20003f04270 */
[----:B------:R-:W-:Y:S01]  /*3fe0*/  IMAD R2, R13, UR18, RZ ;  /* 0x000000120d027c24 */ /* 0x000fe2000f8e02ff */
[----:B------:R-:W-:Y:S02]  /*3ff0*/  USHF.L.U64.HI UR5, UR18, 0x3, UR19 ;  /* 0x0000000312057899 */ /* 0x000fe40008010213 */
[----:B------:R-:W-:Y:S01]  /*4000*/  IMAD.WIDE.U32 R4, R12, UR18, R10 ;  /* 0x000000120c047c25 */ /* 0x000fe2000f8e000a */
[----:B------:R-:W-:Y:S01]  /*4010*/  USHF.L.U32 UR4, UR18, 0x3, URZ ;  /* 0x0000000312047899 */ /* 0x000fe2000800063f */
[----:B------:R-:W-:Y:S02]  /*4020*/  ISETP.GT.AND P1, PT, R0, RZ, P0 ;  /* 0x000000ff0000720c */ /* 0x000fe40000724270 */
[----:B------:R-:W-:-:S04]  /*4030*/  IMAD R2, R12, UR19, R2 ;  /* 0x000000130c027c24 */ /* 0x000fc8000f8e0202 */
[----:B------:R-:W-:Y:S01]  /*4040*/  IMAD.IADD R3, R5, 0x1, R2 ;  /* 0x0000000105037824 */ /* 0x000fe200078e0202 */
[----:B------:R-:W-:Y:S06]  /*4050*/  @!P2 BRA `(.L_x_28) ;  /* 0x000000b000c0a947 */ /* 0x000fec0003800000 */
[----:B------:R-:W-:Y:S01]  /*4060*/  ULDC.64 UR6, c[0x0][0x650] ;  /* 0x0001940000067ab9 */ /* 0x000fe20000000a00 */
[----:B------:R-:W-:Y:S01]  /*4070*/  ULDC.64 UR20, c[0x0][0x630] ;  /* 0x00018c0000147ab9 */ /* 0x000fe20000000a00 */
[C---:B------:R-:W-:Y:S01]  /*4080*/  LEA R2, P2, R4.reuse, UR6, 0x1 ;  /* 0x0000000604027c11 */ /* 0x040fe2000f8408ff */
[----:B-1----:R-:W-:Y:S01]  /*4090*/  IMAD R6, R13, UR20, RZ ;  /* 0x000000140d067c24 */ /* 0x002fe2000f8e02ff */
[----:B------:R-:W-:Y:S01]  /*40a0*/  ULDC.64 UR22, c[0x0][0x628] ;  /* 0x00018a0000167ab9 */ /* 0x000fe20000000a00 */
[----:B------:R-:W2:Y:S01]  /*40b0*/  LDL.LU R16, [R1] ;  /* 0x0000000001107983 */ /* 0x000ea20000300800 */
[----:B------:R-:W-:Y:S01]  /*40c0*/  LEA.HI.X R3, R4, UR7, R3, 0x1, P2 ;  /* 0x0000000704037c11 */ /* 0x000fe200090f0c03 */
[C---:B------:R-:W-:Y:S02]  /*40d0*/  IMAD R6, R12.reuse, UR21, R6 ;  /* 0x000000150c067c24 */ /* 0x040fe4000f8e0206 */
[----:B------:R-:W-:-:S04]  /*40e0*/  IMAD.WIDE.U32 R4, R12, UR20, R10 ;  /* 0x000000140c047c25 */ /* 0x000fc8000f8e000a */
[----:B------:R-:W-:Y:S01]  /*40f0*/  IMAD.IADD R5, R5, 0x1, R6 ;  /* 0x0000000105057824 */ /* 0x000fe200078e0206 */
[----:B------:R-:W-:-:S04]  /*4100*/  LEA R8, P2, R4, UR22, 0x1 ;  /* 0x0000001604087c11 */ /* 0x000fc8000f8408ff */
[----:B------:R-:W-:-:S05]  /*4110*/  LEA.HI.X R9, R4, UR23, R5, 0x1, P2 ;  /* 0x0000001704097c11 */ /* 0x000fca00090f0c05 */
[----:B------:R-:W3:Y:S01]  /*4120*/  @P1 LDG.E.LTC128B.U16 R15, desc[UR14][R8.64] ;  /* 0x0000000e080f1981 */ /* 0x000ee2000c1e1520 */
[----:B------:R-:W-:Y:S01]  /*4130*/  ISETP.GT.AND P2, PT, R0, 0x1, P0 ;  /* 0x000000010000780c */ /* 0x000fe20000744270 */
[----:B------:R-:W-:Y:S01]  /*4140*/  BSSY B0, `(.L_x_29) ;  /* 0x0000008000007945 */ /* 0x000fe20003800000 */
[----:B---3--:R-:W-:-:S04]  /*4150*/  IMAD.U32 R4, R15, 0x10000, RZ ;  /* 0x000100000f047824 */ /* 0x008fc800078e00ff */
[----:B------:R-:W-:-:S04]  /*4160*/  FMUL R4, R4, UR16 ;  /* 0x0000001004047c20 */ /* 0x000fc80008400000 */
[----:B--2---:R-:W-:-:S05]  /*4170*/  FFMA R4, R16, UR13, R4 ;  /* 0x0000000d10047c23 */ /* 0x004fca0008000004 */
[----:B------:R-:W-:-:S05]  /*4180*/  F2FP.BF16.F32.PACK_AB R4, RZ, R4 ;  /* 0x00000004ff04723e */ /* 0x000fca00000010ff */
[----:B------:R1:W-:Y:S01]  /*4190*/  @P1 STG.E.U16 desc[UR14][R2.64], R4 ;  /* 0x0000000402001986 */ /* 0x0003e2000c10150e */
[----:B------:R-:W-:Y:S05]  /*41a0*/  @!P2 BRA `(.L_x_30) ;  /* 0x000000000004a947 */ /* 0x000fea0003800000 */
[----:B------:R2:W5:Y:S02]  /*41b0*/  LDG.E.LTC128B.U16 R15, desc[UR14][R8.64+0x2] ;  /* 0x0000020e080f7981 */ /* 0x000564000c1e1520 */
.L_x_30:
[----:B------:R-:W-:Y:S05]  /*41c0*/  BSYNC B0 ;  /* 0x0000000000007941 */ /* 0x000fea0003800000 */
.L_x_29:
[----:B------:R-:W3:Y:S01]  /*41d0*/  LDL.LU R5, [R1+0x4] ;  /* 0x0000040001057983 */ /* 0x000ee20000300800 */
[----:B-1---5:R-:W-:Y:S01]  /*41e0*/  IMAD.U32 R4, R15, 0x10000, RZ ;  /* 0x000100000f047824 */ /* 0x022fe200078e00ff */
[----:B------:R-:W-:Y:S02]  /*41f0*/  USHF.L.U64.HI UR11, UR20, 0x3, UR21 ;  /* 0x00000003140b7899 */ /* 0x000fe40008010215 */
[----:B------:R-:W-:Y:S01]  /*4200*/  USHF.L.U32 UR10, UR20, 0x3, URZ ;  /* 0x00000003140a7899 */ /* 0x000fe2000800063f */
[----:B------:R-:W-:Y:S01]  /*4210*/  FMUL R4, R4, UR16 ;  /* 0x0000001004047c20 */ /* 0x000fe20008400000 */
[----:B------:R-:W-:Y:S01]  /*4220*/  IMAD.U32 R17, RZ, RZ, UR20 ;  /* 0x00000014ff117e24 */ /* 0x000fe2000f8e00ff */
[----:B------:R-:W4:Y:S02]  /*4230*/  LDL.LU R18, [R1+0x8] ;  /* 0x0000080001127983 */ /* 0x000f240000300800 */
[----:B---3--:R-:W-:-:S05]  /*4240*/  FFMA R4, R5, UR13, R4 ;  /* 0x0000000d05047c23 */ /* 0x008fca0008000004 */
[----:B------:R-:W-:-:S05]  /*4250*/  F2FP.BF16.F32.PACK_AB R4, RZ, R4 ;  /* 0x00000004ff04723e */ /* 0x000fca00000010ff */
[----:B------:R1:W-:Y:S02]  /*4260*/  @P2 STG.E.U16 desc[UR14][R2.64+0x2], R4 ;  /* 0x0000020402002986 */ /* 0x0003e4000c10150e */
[----:B-1----:R-:W-:-:S03]  /*4270*/  IMAD.WIDE.U32 R4, R12, R17, UR10 ;  /* 0x0000000a0c047e25 */ /* 0x002fc6000f8e0011 */
[----:B------:R-:W-:-:S04]  /*4280*/  IADD3 R4, P1, R10, R4, RZ ;  /* 0x000000040a047210 */ /* 0x000fc80007f3e0ff */
[----:B------:R-:W-:Y:S02]  /*4290*/  IADD3.X R5, R11, R6, R5, P1, !PT ;  /* 0x000000060b057210 */ /* 0x000fe40000ffe405 */
[----:B------:R-:W-:Y:S02]  /*42a0*/  ISETP.GT.AND P1, PT, R14, 0x8, PT ;  /* 0x000000080e00780c */ /* 0x000fe40003f24270 */
[----:B------:R-:W-:Y:S02]  /*42b0*/  LEA R6, P3, R4, UR22, 0x1 ;  /* 0x0000001604067c11 */ /* 0x000fe4000f8608ff */
[----:B------:R-:W-:Y:S02]  /*42c0*/  ISETP.GT.AND P2, PT, R0, RZ, P1 ;  /* 0x000000ff0000720c */ /* 0x000fe40000f44270 */
[----:B------:R-:W-:-:S11]  /*42d0*/  LEA.HI.X R7, R4, UR23, R5, 0x1, P3 ;  /* 0x0000001704077c11 */ /* 0x000fd600098f0c05 */
[----:B------:R-:W3:Y:S01]  /*42e0*/  @P2 LDG.E.LTC128B.U16 R15, desc[UR14][R6.64] ;  /* 0x0000000e060f2981 */ /* 0x000ee2000c1e1520 */
[----:B------:R-:W-:Y:S01]  /*42f0*/  USHF.L.U32 UR8, UR4, 0x1, URZ ;  /* 0x0000000104087899 */ /* 0x000fe2000800063f */
[----:B------:R-:W-:Y:S01]  /*4300*/  ISETP.GT.AND P3, PT, R0, 0x1, P1 ;  /* 0x000000010000780c */ /* 0x000fe20000f64270 */
[----:B------:R-:W-:Y:S01]  /*4310*/  USHF.L.U64.HI UR5, UR4, 0x1, UR5 ;  /* 0x0000000104057899 */ /* 0x000fe20008010205 */
[----:B------:R-:W-:Y:S03]  /*4320*/  BSSY B0, `(.L_x_31) ;  /* 0x000000b000007945 */ /* 0x000fe60003800000 */
[----:B------:R-:W-:Y:S01]  /*4330*/  IADD3 R4, P4, R2, UR8, RZ ;  /* 0x0000000802047c10 */ /* 0x000fe2000ff9e0ff */
[----:B---3--:R-:W-:-:S04]  /*4340*/  IMAD.U32 R5, R15, 0x10000, RZ ;  /* 0x000100000f057824 */ /* 0x008fc800078e00ff */
[----:B------:R-:W-:-:S04]  /*4350*/  FMUL R5, R5, UR16 ;  /* 0x0000001005057c20 */ /* 0x000fc80008400000 */
[----:B----4-:R-:W-:-:S05]  /*4360*/  FFMA R5, R18, UR13, R5 ;  /* 0x0000000d12057c23 */ /* 0x010fca0008000005 */
[----:B------:R-:W-:-:S04]  /*4370*/  F2FP.BF16.F32.PACK_AB R5, RZ, R5 ;  /* 0x00000005ff05723e */ /* 0x000fc800000010ff */
[----:B------:R-:W-:Y:S02]  /*4380*/  PRMT R16, R5, 0x7610, R16 ;  /* 0x0000761005107816 */ /* 0x000fe40000000010 */
[----:B------:R-:W-:-:S05]  /*4390*/  IADD3.X R5, R3, UR5, RZ, P4, !PT ;  /* 0x0000000503057c10 */ /* 0x000fca000a7fe4ff */
[----:B------:R1:W-:Y:S01]  /*43a0*/  @P2 STG.E.U16 desc[UR14][R4.64], R16 ;  /* 0x0000001004002986 */ /* 0x0003e2000c10150e */
[----:B------:R-:W-:Y:S05]  /*43b0*/  @!P3 BRA `(.L_x_32) ;  /* 0x000000000004b947 */ /* 0x000fea0003800000 */
[----:B------:R3:W5:Y:S02]  /*43c0*/  LDG.E.LTC128B.U16 R15, desc[UR14][R6.64+0x2] ;  /* 0x0000020e060f7981 */ /* 0x000764000c1e1520 */
.L_x_32:
[----:B------:R-:W-:Y:S05]  /*43d0*/  BSYNC B0 ;  /* 0x0000000000007941 */ /* 0x000fea0003800000 */
.L_x_31:
[----:B------:R-:W4:Y:S01]  /*43e0*/  LDL.LU R18, [R1+0xc] ;  /* 0x00000c0001127983 */ /* 0x000f220000300800 */
[----:B-1---5:R-:W-:Y:S01]  /*43f0*/  IMAD.U32 R16, R15, 0x10000, RZ ;  /* 0x000100000f107824 */ /* 0x022fe200078e00ff */
[----:B------:R-:W-:Y:S01]  /*4400*/  ISETP.GT.AND P2, PT, R0, 0x8, P0 ;  /* 0x000000080000780c */ /* 0x000fe20000744270 */
[----:B------:R-:W-:Y:S02]  /*4410*/  BSSY B0, `(.L_x_33) ;  /* 0x0000007000007945 */ /* 0x000fe40003800000 */
[----:B------:R-:W-:-:S04]  /*4420*/  FMUL R16, R16, UR16 ;  /* 0x0000001010107c20 */ /* 0x000fc80008400000 */
[----:B----4-:R-:W-:-:S05]  /*4430*/  FFMA R16, R18, UR13, R16 ;  /* 0x0000000d12107c23 */ /* 0x010fca0008000010 */
[----:B------:R-:W-:-:S05]  /*4440*/  F2FP.BF16.F32.PACK_AB R16, RZ, R16 ;  /* 0x00000010ff10723e */ /* 0x000fca00000010ff */
[----:B------:R1:W-:Y:S01]  /*4450*/  @P3 STG.E.U16 desc[UR14][R4.64+0x2], R16 ;  /* 0x0000021004003986 */ /* 0x0003e2000c10150e */
[----:B------:R-:W-:Y:S05]  /*4460*/  @!P2 BRA `(.L_x_34) ;  /* 0x000000000004a947 */ /* 0x000fea0003800000 */
[----:B------:R4:W5:Y:S02]  /*4470*/  LDG.E.LTC128B.U16 R15, desc[UR14][R8.64+0x10] ;  /* 0x0000100e080f7981 */ /* 0x000964000c1e1520 */
.L_x_34:
[----:B------:R-:W-:Y:S05]  /*4480*/  BSYNC B0 ;  /* 0x0000000000007941 */ /* 0x000fea0003800000 */
.L_x_33:
[----:B------:R-:W2:Y:S01]  /*4490*/  LDL.LU R18, [R1+0x10] ;  /* 0x0000100001127983 */ /* 0x000ea20000300800 */
[----:B-1---5:R-:W-:Y:S01]  /*44a0*/  IMAD.U32 R16, R15, 0x10000, RZ ;  /* 0x000100000f107824 */ /* 0x022fe200078e00ff */
[----:B------:R-:W-:Y:S03]  /*44b0*/  BSSY B0, `(.L_x_35) ;  /* 0x0000008000007945 */ /* 0x000fe60003800000 */
[----:B------:R-:W-:-:S04]  /*44c0*/  FMUL R16, R16, UR16 ;  /* 0x0000001010107c20 */ /* 0x000fc80008400000 */
[----:B--2---:R-:W-:-:S05]  /*44d0*/  FFMA R16, R18, UR13, R16 ;  /* 0x0000000d12107c23 */ /* 0x004fca0008000010 */
[----:B------:R-:W-:-:S05]  /*44e0*/  F2FP.BF16.F32.PACK_AB R16, RZ, R16 ;  /* 0x00000010ff10723e */ /* 0x000fca00000010ff */
[----:B------:R1:W-:Y:S01]  /*44f0*/  @P2 STG.E.U16 desc[UR14][R2.64+0x10], R16 ;  /* 0x0000101002002986 */ /* 0x0003e2000c10150e */
[----:B------:R-:W-:-:S13]  /*4500*/  ISETP.GT.AND P2, PT, R0, 0x9, P0 ;  /* 0x000000090000780c */ /* 0x000fda0000744270 */
[----:B-1----:R-:W-:Y:S05]  /*4510*/  @!P2 BRA `(.L_x_36) ;  /* 0x000000000004a947 */ /* 0x002fea0003800000 */
[----:B------:R1:W5:Y:S02]  /*4520*/  LDG.E.LTC128B.U16 R15, desc[UR14][R8.64+0x12] ;  /* 0x0000120e080f7981 */ /* 0x000364000c1e1520 */
.L_x_36:
[----:B------:R-:W-:Y:S05]  /*4530*/  BSYNC B0 ;  /* 0x0000000000007941 */ /* 0x000fea0003800000 */
.L_x_35:
[----:B------:R-:W2:Y:S01]  /*4540*/  LDL.LU R18, [R1+0x14] ;  /* 0x0000140001127983 */ /* 0x000ea20000300800 */
[----:B-----5:R-:W-:Y:S01]  /*4550*/  IMAD.U32 R16, R15, 0x10000, RZ ;  /* 0x000100000f107824 */ /* 0x020fe200078e00ff */
[----:B------:R-:W-:Y:S01]  /*4560*/  ISETP.GT.AND P3, PT, R0, 0x8, P1 ;  /* 0x000000080000780c */ /* 0x000fe20000f64270 */
[----:B------:R-:W-:Y:S02]  /*4570*/  BSSY B0, `(.L_x_37) ;  /* 0x0000007000007945 */ /* 0x000fe40003800000 */
[----:B------:R-:W-:-:S04]  /*4580*/  FMUL R16, R16, UR16 ;  /* 0x0000001010107c20 */ /* 0x000fc80008400000 */
[----:B--2---:R-:W-:-:S05]  /*4590*/  FFMA R16, R18, UR13, R16 ;  /* 0x0000000d12107c23 */ /* 0x004fca0008000010 */
[----:B------:R-:W-:-:S05]  /*45a0*/  F2FP.BF16.F32.PACK_AB R16, RZ, R16 ;  /* 0x00000010ff10723e */ /* 0x000fca00000010ff */
[----:B------:R2:W-:Y:S01]  /*45b0*/  @P2 STG.E.U16 desc[UR14][R2.64+0x12], R16 ;  /* 0x0000121002002986 */ /* 0x0005e2000c10150e */
[----:B------:R-:W-:Y:S05]  /*45c0*/  @!P3 BRA `(.L_x_38) ;  /* 0x000000000004b947 */ /* 0x000fea0003800000 */
[----:B------:R0:W5:Y:S02]  /*45d0*/  LDG.E.LTC128B.U16 R15, desc[UR14][R6.64+0x10] ;  /* 0x0000100e060f7981 */ /* 0x000164000c1e1520 */
.L_x_38:
[----:B------:R-:W-:Y:S05]  /*45e0*/  BSYNC B0 ;  /* 0x0000000000007941 */ /* 0x000fea0003800000 */
.L_x_37:
[----:B------:R-:W3:Y:S01]  /*45f0*/  LDL.LU R18, [R1+0x18] ;  /* 0x0000180001127983 */ /* 0x000ee20000300800 */
[----:B--2--5:R-:W-:Y:S01]  /*4600*/  IMAD.U32 R16, R15, 0x10000, RZ ;  /* 0x000100000f107824 */ /* 0x024fe200078e00ff */
[----:B------:R-:W-:Y:S01]  /*4610*/  ISETP.GT.AND P2, PT, R0, 0x9, P1 ;  /* 0x000000090000780c */ /* 0x000fe20000f44270 */
[----:B------:R-:W-:Y:S02]  /*4620*/  BSSY B0, `(.L_x_39) ;  /* 0x0000007000007945 */ /* 0x000fe40003800000 */
[----:B------:R-:W-:-:S04]  /*4630*/  FMUL R16, R16, UR16 ;  /* 0x0000001010107c20 */ /* 0x000fc80008400000 */
[----:B---3--:R-:W-:-:S05]  /*4640*/  FFMA R16, R18, UR13, R16 ;  /* 0x0000000d12107c23 */ /* 0x008fca0008000010 */
[----:B------:R-:W-:-:S05]  /*4650*/  F2FP.BF16.F32.PACK_AB R16, RZ, R16 ;  /* 0x00000010ff10723e */ /* 0x000fca00000010ff */
[----:B------:R2:W-:Y:S01]  /*4660*/  @P3 STG.E.U16 desc[UR14][R4.64+0x10], R16 ;  /* 0x0000101004003986 */ /* 0x0005e2000c10150e */
[----:B------:R-:W-:Y:S05]  /*4670*/  @!P2 BRA `(.L_x_40) ;  /* 0x000000000004a947 */ /* 0x000fea0003800000 */
[----:B------:R3:W5:Y:S02]  /*4680*/  LDG.E.LTC128B.U16 R15, desc[UR14][R6.64+0x12] ;  /* 0x0000120e060f7981 */ /* 0x000764000c1e1520 */
.L_x_40:
[----:B------:R-:W-:Y:S05]  /*4690*/  BSYNC B0 ;  /* 0x0000000000007941 */ /* 0x000fea0003800000 */
.L_x_39:
[----:B------:R-:W4:Y:S01]  /*46a0*/  LDL.LU R18, [R1+0x1c] ;  /* 0x00001c0001127983 */ /* 0x000f220000300800 */
[----:B--2--5:R-:W-:Y:S01]  /*46b0*/  IMAD.U32 R16, R15, 0x10000, RZ ;  /* 0x000100000f107824 */ /* 0x024fe200078e00ff */
        /* <DEDUP_REMOVED lines=8> */
.L_x_42:
[----:B------:R-:W-:Y:S05]  /*4740*/  BSYNC B0 ;  /* 0x0000000000007941 */ /* 0x000fea0003800000 */
.L_x_41:
        /* <DEDUP_REMOVED lines=10> */
.L_x_44:
[----:B------:R-:W-:Y:S05]  /*47f0*/  BSYNC B0 ;  /* 0x0000000000007941 */ /* 0x000fea0003800000 */
.L_x_43:
        /* <DEDUP_REMOVED lines=10> */
.L_x_46:
[----:B------:R-:W-:Y:S05]  /*48a0*/  BSYNC B0 ;  /* 0x0000000000007941 */ /* 0x000fea0003800000 */
.L_x_45:
        /* <DEDUP_REMOVED lines=10> */
.L_x_48:
[----:B------:R-:W-:Y:S05]  /*4950*/  BSYNC B0 ;  /* 0x0000000000007941 */ /* 0x000fea0003800000 */
.L_x_47:
        /* <DEDUP_REMOVED lines=10> */
.L_x_50:
[----:B------:R-:W-:Y:S05]  /*4a00*/  BSYNC B0 ;  /* 0x0000000000007941 */ /* 0x000fea0003800000 */
.L_x_49:
[----:B------:R-:W3:Y:S01]  /*4a10*/  LDL.LU R18, [R1+0x30] ;  /* 0x0000300001127983 */ /* 0x000ee20000300800 */
[----:B--2--5:R-:W-:Y:S01]  /*4a20*/  SHF.L.U32 R16, R15, 0x10, RZ ;  /* 0x000000100f107819 */ /* 0x024fe200000006ff */
[----:B------:R-:W-:Y:S01]  /*4a30*/  BSSY B0, `(.L_x_51) ;  /* 0x0000008000007945 */ /* 0x000fe20003800000 */
[----:B------:R-:W-:-:S03]  /*4a40*/  ISETP.GT.AND P2, PT, R0, 0x19, P0 ;  /* 0x000000190000780c */ /* 0x000fc60000744270 */
[----:B------:R-:W-:-:S04]  /*4a50*/  FMUL R16, R16, UR16 ;  /* 0x0000001010107c20 */ /* 0x000fc80008400000 */
[----:B---3--:R-:W-:-:S05]  /*4a60*/  FFMA R16, R18, UR13, R16 ;  /* 0x0000000d12107c23 */ /* 0x008fca0008000010 */
[----:B------:R-:W-:-:S05]  /*4a70*/  F2FP.BF16.F32.PACK_AB R16, RZ, R16 ;  /* 0x00000010ff10723e */ /* 0x000fca00000010ff */
[----:B------:R2:W-:Y:S01]  /*4a80*/  @P3 STG.E.U16 desc[UR14][R2.64+0x30], R16 ;  /* 0x0000301002003986 */ /* 0x0005e2000c10150e */
[----:B------:R-:W-:Y:S05]  /*4a90*/  @!P2 BRA `(.L_x_52) ;  /* 0x000000000004a947 */ /* 0x000fea0003800000 */
[----:B------:R3:W5:Y:S02]  /*4aa0*/  LDG.E.LTC128B.U16 R15, desc[UR14][R8.64+0x32] ;  /* 0x0000320e080f7981 */ /* 0x000764000c1e1520 */
.L_x_52:
[----:B------:R-:W-:Y:S05]  /*4ab0*/  BSYNC B0 ;  /* 0x0000000000007941 */ /* 0x000fea0003800000 */
.L_x_51:
        /* <DEDUP_REMOVED lines=10> */
.L_x_54:
[----:B------:R-:W-:Y:S05]  /*4b60*/  BSYNC B0 ;  /* 0x0000000000007941 */ /* 0x000fea0003800000 */
.L_x_53:
        /* <DEDUP_REMOVED lines=10> */
.L_x_56:
[----:B------:R-:W-:Y:S05]  /*4c10*/  BSYNC B0 ;  /* 0x0000000000007941 */ /* 0x000fea0003800000 */
.L_x_55:
        /* <DEDUP_REMOVED lines=10> */
.L_x_58:
[----:B------:R-:W-:Y:S05]  /*4cc0*/  BSYNC B0 ;  /* 0x0000000000007941 */ /* 0x000fea0003800000 */
.L_x_57:
        /* <DEDUP_REMOVED lines=10> */
.L_x_60:
[----:B------:R-:W-:Y:S05]  /*4d70*/  BSYNC B0 ;  /* 0x0000000000007941 */ /* 0x000fea0003800000 */
.L_x_59:
        /* <DEDUP_REMOVED lines=10> */
.L_x_62:
[----:B------:R-:W-:Y:S05]  /*4e20*/  BSYNC B0 ;  /* 0x0000000000007941 */ /* 0x000fea0003800000 */
.L_x_61:
        /* <DEDUP_REMOVED lines=10> */
.L_x_64:
[----:B------:R-:W-:Y:S05]  /*4ed0*/  BSYNC B0 ;  /* 0x0000000000007941 */ /* 0x000fea0003800000 */
.L_x_63:
        /* <DEDUP_REMOVED lines=10> */
.L_x_66:
[----:B------:R-:W-:Y:S05]  /*4f80*/  BSYNC B0 ;  /* 0x0000000000007941 */ /* 0x000fea0003800000 */
.L_x_65:
        /* <DEDUP_REMOVED lines=10> */
.L_x_68:
[----:B------:R-:W-:Y:S05]  /*5030*/  BSYNC B0 ;  /* 0x0000000000007941 */ /* 0x000fea0003800000 */
.L_x_67:
        /* <DEDUP_REMOVED lines=10> */
.L_x_70:
[----:B------:R-:W-:Y:S05]  /*50e0*/  BSYNC B0 ;  /* 0x0000000000007941 */ /* 0x000fea0003800000 */
.L_x_69:
        /* <DEDUP_REMOVED lines=10> */
.L_x_72:
[----:B------:R-:W-:Y:S05]  /*5190*/  BSYNC B0 ;  /* 0x0000000000007941 */ /* 0x000fea0003800000 */
.L_x_71:
        /* <DEDUP_REMOVED lines=10> */
.L_x_74:
[----:B------:R-:W-:Y:S05]  /*5240*/  BSYNC B0 ;  /* 0x0000000000007941 */ /* 0x000fea0003800000 */
.L_x_73:
        /* <DEDUP_REMOVED lines=10> */
.L_x_76:
[----:B------:R-:W-:Y:S05]  /*52f0*/  BSYNC B0 ;  /* 0x0000000000007941 */ /* 0x000fea0003800000 */
.L_x_75:
        /* <DEDUP_REMOVED lines=10> */
.L_x_78:
[----:B------:R-:W-:Y:S05]  /*53a0*/  BSYNC B0 ;  /* 0x0000000000007941 */ /* 0x000fea0003800000 */
.L_x_77:
        /* <DEDUP_REMOVED lines=10> */
.L_x_80:
[----:B------:R-:W-:Y:S05]  /*5450*/  BSYNC B0 ;  /* 0x0000000000007941 */ /* 0x000fea0003800000 */
.L_x_79:
        /* <DEDUP_REMOVED lines=10> */
.L_x_82:
[----:B------:R-:W-:Y:S05]  /*5500*/  BSYNC B0 ;  /* 0x0000000000007941 */ /* 0x000fea0003800000 */
.L_x_81:
        /* <DEDUP_REMOVED lines=10> */
.L_x_84:
[----:B------:R-:W-:Y:S05]  /*55b0*/  BSYNC B0 ;  /* 0x0000000000007941 */ /* 0x000fea0003800000 */
.L_x_83:
[----:B------:R-:W4:Y:S01]  /*55c0*/  LDL.LU R18, [R1+0x74] ;  /* 0x0000740001127983 */ /* 0x000f220000300800 */
[----:B--2--5:R-:W-:Y:S01]  /*55d0*/  SHF.L.U32 R16, R15, 0x10, RZ ;  /* 0x000000100f107819 */ /* 0x024fe200000006ff */
[----:B------:R-:W-:Y:S01]  /*55e0*/  BSSY B0, `(.L_x_85) ;  /* 0x0000008000007945 */ /* 0x000fe20003800000 */
[----:B------:R-:W-:-:S03]  /*55f0*/  ISETP.GT.AND P3, PT, R0, 0x38, P1 ;  /* 0x000000380000780c */ /* 0x000fc60000f64270 */
[----:B------:R-:W-:-:S04]  /*5600*/  FMUL R16, R16, UR16 ;  /* 0x0000001010107c20 */ /* 0x000fc80008400000 */
[----:B----4-:R-:W-:-:S05]  /*5610*/  FFMA R16, R18, UR13, R16 ;  /* 0x0000000d12107c23 */ /* 0x010fca0008000010 */
[----:B------:R-:W-:-:S05]  /*5620*/  F2FP.BF16.F32.PACK_AB R16, RZ, R16 ;  /* 0x00000010ff10723e */ /* 0x000fca00000010ff */
[----:B------:R2:W-:Y:S01]  /*5630*/  @P2 STG.E.U16 desc[UR14][R2.64+0x72], R16 ;  /* 0x0000721002002986 */ /* 0x0005e2000c10150e */
[----:B------:R-:W-:Y:S05]  /*5640*/  @!P3 BRA `(.L_x_86) ;  /* 0x000000000004b947 */ /* 0x000fea0003800000 */
[----:B------:R4:W5:Y:S02]  /*5650*/  LDG.E.LTC128B.U16 R15, desc[UR14][R6.64+0x70] ;  /* 0x0000700e060f7981 */ /* 0x000964000c1e1520 */
.L_x_86:
[----:B------:R-:W-:Y:S05]  /*5660*/  BSYNC B0 ;  /* 0x0000000000007941 */ /* 0x000fea0003800000 */
.L_x_85:
        /* <DEDUP_REMOVED lines=10> */
.L_x_88:
[----:B------:R-:W-:Y:S05]  /*5710*/  BSYNC B0 ;  /* 0x0000000000007941 */ /* 0x000fea0003800000 */
.L_x_87:
        /* <DEDUP_REMOVED lines=10> */
.L_x_90:
[----:B------:R-:W-:Y:S05]  /*57c0*/  BSYNC B0 ;  /* 0x0000000000007941 */ /* 0x000fea0003800000 */
.L_x_89:
        /* <DEDUP_REMOVED lines=10> */
.L_x_92:
[----:B------:R-:W-:Y:S05]  /*5870*/  BSYNC B0 ;  /* 0x0000000000007941 */ /* 0x000fea0003800000 */
.L_x_91:
        /* <DEDUP_REMOVED lines=10> */
.L_x_94:
[----:B------:R-:W-:Y:S05]  /*5920*/  BSYNC B0 ;  /* 0x0000000000007941 */ /* 0x000fea0003800000 */
.L_x_93:
        /* <DEDUP_REMOVED lines=10> */
.L_x_96:
[----:B------:R-:W-:Y:S05]  /*59d0*/  BSYNC B0 ;  /* 0x0000000000007941 */ /* 0x000fea0003800000 */
.L_x_95:
        /* <DEDUP_REMOVED lines=10> */
.L_x_98:
[----:B------:R-:W-:Y:S05]  /*5a80*/  BSYNC B0 ;  /* 0x0000000000007941 */ /* 0x000fea0003800000 */
.L_x_97:
        /* <DEDUP_REMOVED lines=10> */
.L_x_100:
[----:B------:R-:W-:Y:S05]  /*5b30*/  BSYNC B0 ;  /* 0x0000000000007941 */ /* 0x000fea0003800000 */
.L_x_99:
        /* <DEDUP_REMOVED lines=10> */
.L_x_102:
[----:B------:R-:W-:Y:S05]  /*5be0*/  BSYNC B0 ;  /* 0x0000000000007941 */ /* 0x000fea0003800000 */
.L_x_101:
        /* <DEDUP_REMOVED lines=10> */
.L_x_104:
[----:B------:R-:W-:Y:S05]  /*5c90*/  BSYNC B0 ;  /* 0x0000000000007941 */ /* 0x000fea0003800000 */
.L_x_103:
        /* <DEDUP_REMOVED lines=10> */
.L_x_106:
[----:B------:R-:W-:Y:S05]  /*5d40*/  BSYNC B0 ;  /* 0x0000000000007941 */ /* 0x000fea0003800000 */
.L_x_105:
        /* <DEDUP_REMOVED lines=10> */
.L_x_108:
[----:B------:R-:W-:Y:S05]  /*5df0*/  BSYNC B0 ;  /* 0x0000000000007941 */ /* 0x000fea0003800000 */
.L_x_107:
        /* <DEDUP_REMOVED lines=10> */
.L_x_110:
[----:B------:R-:W-:Y:S05]  /*5ea0*/  BSYNC B0 ;  /* 0x0000000000007941 */ /* 0x000fea0003800000 */
.L_x_109:
        /* <DEDUP_REMOVED lines=10> */
.L_x_112:
[----:B------:R-:W-:Y:S05]  /*5f50*/  BSYNC B0 ;  /* 0x0000000000007941 */ /* 0x000fea0003800000 */
.L_x_111:
        /* <DEDUP_REMOVED lines=10> */
.L_x_114:
[----:B------:R-:W-:Y:S05]  /*6000*/  BSYNC B0 ;  /* 0x0000000000007941 */ /* 0x000fea0003800000 */
.L_x_113:
        /* <DEDUP_REMOVED lines=10> */
.L_x_116:
[----:B------:R-:W-:Y:S05]  /*60b0*/  BSYNC B0 ;  /* 0x0000000000007941 */ /* 0x000fea0003800000 */
.L_x_115:
        /* <DEDUP_REMOVED lines=10> */
.L_x_118:
[----:B------:R-:W-:Y:S05]  /*6160*/  BSYNC B0 ;  /* 0x0000000000007941 */ /* 0x000fea0003800000 */
.L_x_117:
        /* <DEDUP_REMOVED lines=10> */
.L_x_120:
[----:B------:R-:W-:Y:S05]  /*6210*/  BSYNC B0 ;  /* 0x0000000000007941 */ /* 0x000fea0003800000 */
.L_x_119:
        /* <DEDUP_REMOVED lines=10> */
.L_x_122:
[----:B------:R-:W-:Y:S05]  /*62c0*/  BSYNC B0 ;  /* 0x0000000000007941 */ /* 0x000fea0003800000 */
.L_x_121:
        /* <DEDUP_REMOVED lines=10> */
.L_x_124:
[----:B------:R-:W-:Y:S05]  /*6370*/  BSYNC B0 ;  /* 0x0000000000007941 */ /* 0x000fea0003800000 */
.L_x_123:
        /* <DEDUP_REMOVED lines=10> */
.L_x_126:
[----:B------:R-:W-:Y:S05]  /*6420*/  BSYNC B0 ;  /* 0x0000000000007941 */ /* 0x000fea0003800000 */
.L_x_125:
        /* <DEDUP_REMOVED lines=10> */
.L_x_128:
[----:B------:R-:W-:Y:S05]  /*64d0*/  BSYNC B0 ;  /* 0x0000000000007941 */ /* 0x000fea0003800000 */
.L_x_127:
        /* <DEDUP_REMOVED lines=10> */
.L_x_130:
[----:B------:R-:W-:Y:S05]  /*6580*/  BSYNC B0 ;  /* 0x0000000000007941 */ /* 0x000fea0003800000 */
.L_x_129:
        /* <DEDUP_REMOVED lines=10> */
.L_x_132:
[----:B------:R-:W-:Y:S05]  /*6630*/  BSYNC B0 ;  /* 0x0000000000007941 */ /* 0x000fea0003800000 */
.L_x_131:
        /* <DEDUP_REMOVED lines=10> */
.L_x_134:
[----:B------:R-:W-:Y:S05]  /*66e0*/  BSYNC B0 ;  /* 0x0000000000007941 */ /* 0x000fea0003800000 */
.L_x_133:
        /* <DEDUP_REMOVED lines=10> */
.L_x_136:
[----:B------:R-:W-:Y:S05]  /*6790*/  BSYNC B0 ;  /* 0x0000000000007941 */ /* 0x000fea0003800000 */
.L_x_135:
        /* <DEDUP_REMOVED lines=10> */
.L_x_138:
[----:B------:R-:W-:Y:S05]  /*6840*/  BSYNC B0 ;  /* 0x0000000000007941 */ /* 0x000fea0003800000 */
.L_x_137:
        /* <DEDUP_REMOVED lines=10> */
.L_x_140:
[----:B------:R-:W-:Y:S05]  /*68f0*/  BSYNC B0 ;  /* 0x0000000000007941 */ /* 0x000fea0003800000 */
.L_x_139:
        /* <DEDUP_REMOVED lines=10> */
.L_x_142:
[----:B------:R-:W-:Y:S05]  /*69a0*/  BSYNC B0 ;  /* 0x0000000000007941 */ /* 0x000fea0003800000 */
.L_x_141:
        /* <DEDUP_REMOVED lines=10> */
.L_x_144:
[----:B------:R-:W-:Y:S05]  /*6a50*/  BSYNC B0 ;  /* 0x0000000000007941 */ /* 0x000fea0003800000 */
.L_x_143:
        /* <DEDUP_REMOVED lines=10> */
.L_x_146:
[----:B------:R-:W-:Y:S05]  /*6b00*/  BSYNC B0 ;  /* 0x0000000000007941 */ /* 0x000fea0003800000 */
.L_x_145:
        /* <DEDUP_REMOVED lines=10> */
.L_x_148:
[----:B------:R-:W-:Y:S05]  /*6bb0*/  BSYNC B0 ;  /* 0x0000000000007941 */ /* 0x000fea0003800000 */
.L_x_147:
[----:B-1-34-:R-:W3:Y:S01]  /*6bc0*/  LDL.LU R9, [R1+0xf4] ;  /* 0x0000f40001097983 */ /* 0x01aee20000300800 */
[----:B-----5:R-:W-:Y:S01]  /*6bd0*/  IMAD.U32 R8, R15, 0x10000, RZ ;  /* 0x000100000f087824 */ /* 0x020fe200078e00ff */
        /* <DEDUP_REMOVED lines=8> */
.L_x_150:
[----:B------:R-:W-:Y:S05]  /*6c60*/  BSYNC B0 ;  /* 0x0000000000007941 */ /* 0x000fea0003800000 */
.L_x_149:
[----:B------:R-:W4:Y:S01]  /*6c70*/  LDL.LU R9, [R1+0xf8] ;  /* 0x0000f80001097983 */ /* 0x000f220000300800 */
[----:B-1---5:R-:W-:Y:S01]  /*6c80*/  IMAD.U32 R8, R15, 0x10000, RZ ;  /* 0x000100000f087824 */ /* 0x022fe200078e00ff */
[----:B------:R-:W-:Y:S01]  /*6c90*/  ISETP.GT.AND P1, PT, R0, 0x79, P1 ;  /* 0x000000790000780c */ /* 0x000fe20000f24270 */
[----:B------:R-:W-:Y:S01]  /*6ca0*/  BSSY B0, `(.L_x_151) ;  /* 0x0000008000007945 */ /* 0x000fe20003800000 */
[----:B------:R-:W-:Y:S01]  /*6cb0*/  IADD3 R18, P0, R12, 0x40, RZ ;  /* 0x000000400c127810 */ /* 0x000fe20007f1e0ff */
[----:B------:R-:W-:-:S04]  /*6cc0*/  FMUL R8, R8, UR16 ;  /* 0x0000001008087c20 */ /* 0x000fc80008400000 */
[----:B----4-:R-:W-:-:S05]  /*6cd0*/  FFMA R8, R9, UR13, R8 ;  /* 0x0000000d09087c23 */ /* 0x010fca0008000008 */
[----:B------:R-:W-:-:S05]  /*6ce0*/  F2FP.BF16.F32.PACK_AB R8, RZ, R8 ;  /* 0x00000008ff08723e */ /* 0x000fca00000010ff */
[----:B------:R1:W-:Y:S01]  /*6cf0*/  @P2 STG.E.U16 desc[UR14][R4.64+0xf0], R8 ;  /* 0x0000f00804002986 */ /* 0x0003e2000c10150e */
[----:B------:R-:W-:Y:S05]  /*6d00*/  @!P1 BRA `(.L_x_152) ;  /* 0x0000000000049947 */ /* 0x000fea0003800000 */
[----:B------:R4:W5:Y:S02]  /*6d10*/  LDG.E.LTC128B.U16 R15, desc[UR14][R6.64+0xf2] ;  /* 0x0000f20e060f7981 */ /* 0x000964000c1e1520 */
.L_x_152:
[----:B------:R-:W-:Y:S05]  /*6d20*/  BSYNC B0 ;  /* 0x0000000000007941 */ /* 0x000fea0003800000 */
.L_x_151:
[----:B-1----:R-:W2:Y:S01]  /*6d30*/  LDL.LU R8, [R1+0xfc] ;  /* 0x0000fc0001087983 */ /* 0x002ea20000300800 */
[----:B0--345:R-:W-:Y:S01]  /*6d40*/  SHF.L.U32 R6, R15, 0x10, RZ ;  /* 0x000000100f067819 */ /* 0x039fe200000006ff */
[----:B------:R-:W-:Y:S01]  /*6d50*/  IMAD.X R7, RZ, RZ, R13, P0 ;  /* 0x000000ffff077224 */ /* 0x000fe200000e060d */
[----:B------:R-:W-:-:S03]  /*6d60*/  ISETP.GT.AND P0, PT, R14, 0x40, PT ;  /* 0x000000400e00780c */ /* 0x000fc60003f04270 */
[----:B------:R-:W-:Y:S01]  /*6d70*/  FMUL R6, R6, UR16 ;  /* 0x0000001006067c20 */ /* 0x000fe20008400000 */
[----:B------:R-:W-:Y:S01]  /*6d80*/  IMAD R7, R7, UR20, RZ ;  /* 0x0000001407077c24 */ /* 0x000fe2000f8e02ff */
[----:B------:R-:W-:-:S03]  /*6d90*/  ISETP.GT.AND P3, PT, R0, RZ, P0 ;  /* 0x000000ff0000720c */ /* 0x000fc60000764270 */
[----:B------:R-:W-:Y:S02]  /*6da0*/  IMAD R19, R18, UR21, R7 ;  /* 0x0000001512137c24 */ /* 0x000fe4000f8e0207 */
[----:B--2---:R-:W-:Y:S01]  /*6db0*/  FFMA R6, R8, UR13, R6 ;  /* 0x0000000d08067c23 */ /* 0x004fe20008000006 */
[----:B------:R-:W-:-:S04]  /*6dc0*/  IMAD.WIDE.U32 R8, R18, UR20, R10 ;  /* 0x0000001412087c25 */ /* 0x000fc8000f8e000a */
[----:B------:R-:W-:Y:S01]  /*6dd0*/  F2FP.BF16.F32.PACK_AB R16, RZ, R6 ;  /* 0x00000006ff10723e */ /* 0x000fe200000010ff */
[----:B------:R-:W-:Y:S01]  /*6de0*/  IMAD.IADD R7, R9, 0x1, R19 ;  /* 0x0000000109077824 */ /* 0x000fe200078e0213 */
[----:B------:R-:W-:-:S03]  /*6df0*/  LEA R6, P2, R8, UR22, 0x1 ;  /* 0x0000001608067c11 */ /* 0x000fc6000f8408ff */
[----:B------:R0:W-:Y:S01]  /*6e00*/  @P1 STG.E.U16 desc[UR14][R4.64+0xf2], R16 ;  /* 0x0000f21004001986 */ /* 0x0001e2000c10150e */
[----:B------:R-:W-:-:S05]  /*6e10*/  LEA.HI.X R7, R8, UR23, R7, 0x1, P2 ;  /* 0x0000001708077c11 */ /* 0x000fca00090f0c07 */
[----:B------:R-:W2:Y:S01]  /*6e20*/  @P3 LDG.E.LTC128B.U16 R15, desc[UR14][R6.64] ;  /* 0x0000000e060f3981 */ /* 0x000ea2000c1e1520 */
[----:B------:R-:W-:Y:S01]  /*6e30*/  USHF.L.U32 UR6, UR18, 0x6, URZ ;  /* 0x0000000612067899 */ /* 0x000fe2000800063f */
[----:B------:R-:W-:Y:S01]  /*6e40*/  ISETP.GT.AND P2, PT, R0, 0x1, P0 ;  /* 0x000000010000780c */ /* 0x000fe20000744270 */
[----:B------:R-:W-:Y:S01]  /*6e50*/  USHF.L.U64.HI UR4, UR18, 0x6, UR19 ;  /* 0x0000000612047899 */ /* 0x000fe20008010213 */
[----:B------:R-:W-:Y:S01]  /*6e60*/  BSSY B0, `(.L_x_153) ;  /* 0x000000c000007945 */ /* 0x000fe20003800000 */
[----:B------:R-:W-:Y:S02]  /*6e70*/  USHF.L.U32 UR7, UR6, 0x1, URZ ;  /* 0x0000000106077899 */ /* 0x000fe4000800063f */
[----:B------:R-:W-:Y:S01]  /*6e80*/  USHF.L.U64.HI UR4, UR6, 0x1, UR4 ;  /* 0x0000000106047899 */ /* 0x000fe20008010204 */
[----:B--2---:R-:W-:-:S04]  /*6e90*/  IMAD.U32 R8, R15, 0x10000, RZ ;  /* 0x000100000f087824 */ /* 0x004fc800078e00ff */
[----:B------:R-:W-:Y:S01]  /*6ea0*/  FMUL R9, R8, UR16 ;  /* 0x0000001008097c20 */ /* 0x000fe20008400000 */
[----:B------:R-:W-:-:S03]  /*6eb0*/  IADD3 R8, P1, R2, UR7, RZ ;  /* 0x0000000702087c10 */ /* 0x000fc6000ff3e0ff */
[----:B------:R-:W-:-:S05]  /*6ec0*/  FFMA R9, R152, UR13, R9 ;  /* 0x0000000d98097c23 */ /* 0x000fca0008000009 */
[----:B0-----:R-:W-:Y:S02]  /*6ed0*/  F2FP.BF16.F32.PACK_AB R5, RZ, R9 ;  /* 0x00000009ff05723e */ /* 0x001fe400000010ff */
[----:B------:R-:W-:-:S05]  /*6ee0*/  IADD3.X R9, R3, UR4, RZ, P1, !PT ;  /* 0x0000000403097c10 */ /* 0x000fca0008ffe4ff */
[----:B------:R0:W-:Y:S01]  /*6ef0*/  @P3 STG.E.U16 desc[UR14][R8.64], R5 ;  /* 0x0000000508003986 */ /* 0x0001e2000c10150e */
[----:B------:R-:W-:Y:S05]  /*6f00*/  @!P2 BRA `(.L_x_154) ;  /* 0x000000000004a947 */ /* 0x000fea0003800000 */
[----:B------:R1:W5:Y:S02]  /*6f10*/  LDG.E.LTC128B.U16 R15, desc[UR14][R6.64+0x2] ;  /* 0x0000020e060f7981 */ /* 0x000364000c1e1520 */
.L_x_154:
[----:B------:R-:W-:Y:S05]  /*6f20*/  BSYNC B0 ;  /* 0x0000000000007941 */ /* 0x000fea0003800000 */
.L_x_153:
[----:B-----5:R-:W-:Y:S01]  /*6f30*/  IMAD.U32 R16, R15, 0x10000, RZ ;  /* 0x000100000f107824 */ /* 0x020fe200078e00ff */
[----:B------:R-:W-:Y:S01]  /*6f40*/  ISETP.GT.AND P1, PT, R14, 0x48, PT ;  /* 0x000000480e00780c */ /* 0x000fe20003f24270 */
[----:B0-----:R-:W-:Y:S01]  /*6f50*/  IMAD.WIDE.U32 R4, R18, R17, UR10 ;  /* 0x0000000a12047e25 */ /* 0x001fe2000f8e0011 */
[----:B------:R-:W-:Y:S03]  /*6f60*/  BSSY B0, `(.L_x_155) ;  /* 0x000000c000007945 */ /* 0x000fe60003800000 */
[----:B------:R-:W-:Y:S01]  /*6f70*/  FMUL R16, R16, UR16 ;  /* 0x0000001010107c20 */ /* 0x000fe20008400000 */
[----:B------:R-:W-:-:S03]  /*6f80*/  IADD3 R18, P3, R10, R4, RZ ;  /* 0x000000040a127210 */ /* 0x000fc60007f7e0ff */
[----:B------:R-:W-:Y:S01]  /*6f90*/  FFMA R16, R153, UR13, R16 ;  /* 0x0000000d99107c23 */ /* 0x000fe20008000010 */
[----:B------:R-:W-:-:S04]  /*6fa0*/  IADD3.X R5, R11, R19, R5, P3, !PT ;  /* 0x000000130b057210 */ /* 0x000fc80001ffe405 */
[----:B------:R-:W-:Y:S02]  /*6fb0*/  F2FP.BF16.F32.PACK_AB R16, RZ, R16 ;  /* 0x00000010ff10723e */ /* 0x000fe400000010ff */
[----:B------:R-:W-:Y:S02]  /*6fc0*/  ISETP.GT.AND P3, PT, R0, RZ, P1 ;  /* 0x000000ff0000720c */ /* 0x000fe40000f64270 */
[C---:B------:R-:W-:Y:S01]  /*6fd0*/  LEA R4, P4, R18.reuse, UR22, 0x1 ;  /* 0x0000001612047c11 */ /* 0x040fe2000f8808ff */
[----:B------:R0:W-:Y:S03]  /*6fe0*/  @P2 STG.E.U16 desc[UR14][R8.64+0x2], R16 ;  /* 0x0000021008002986 */ /* 0x0001e6000c10150e */
[----:B------:R-:W-:-:S07]  /*6ff0*/  LEA.HI.X R5, R18, UR23, R5, 0x1, P4 ;  /* 0x0000001712057c11 */ /* 0x000fce000a0f0c05 */
[----:B------:R-:W-:Y:S05]  /*7000*/  @!P3 BRA `(.L_x_156) ;  /* 0x000000000004b947 */ /* 0x000fea0003800000 */
[----:B------:R2:W5:Y:S02]  /*7010*/  LDG.E.LTC128B.U16 R15, desc[UR14][R4.64] ;  /* 0x0000000e040f7981 */ /* 0x000564000c1e1520 */
.L_x_156:
[----:B------:R-:W-:Y:S05]  /*7020*/  BSYNC B0 ;  /* 0x0000000000007941 */ /* 0x000fea0003800000 */
.L_x_155:
[----:B0----5:R-:W-:Y:S01]  /*7030*/  IMAD.U32 R16, R15, 0x10000, RZ ;  /* 0x000100000f107824 */ /* 0x021fe200078e00ff */
[----:B------:R-:W-:Y:S01]  /*7040*/  IADD3 R18, P4, R8, UR8, RZ ;  /* 0x0000000808127c10 */ /* 0x000fe2000ff9e0ff */
[----:B------:R-:W-:Y:S01]  /*7050*/  BSSY B0, `(.L_x_157) ;  /* 0x0000009000007945 */ /* 0x000fe20003800000 */
[----:B------:R-:W-:Y:S01]  /*7060*/  ISETP.GT.AND P2, PT, R0, 0x1, P1 ;  /* 0x000000010000780c */ /* 0x000fe20000f44270 */
[----:B------:R-:W-:-:S04]  /*7070*/  FMUL R19, R16, UR16 ;  /* 0x0000001010137c20 */ /* 0x000fc80008400000 */
[----:B------:R-:W-:-:S05]  /*7080*/  FFMA R19, R154, UR13, R19 ;  /* 0x0000000d9a137c23 */ /* 0x000fca0008000013 */
[----:B------:R-:W-:Y:S02]  /*7090*/  F2FP.BF16.F32.PACK_AB R16, RZ, R19 ;  /* 0x00000013ff10723e */ /* 0x000fe400000010ff */
[----:B------:R-:W-:-:S05]  /*70a0*/  IADD3.X R19, R9, UR5, RZ, P4, !PT ;  /* 0x0000000509137c10 */ /* 0x000fca000a7fe4ff */
[----:B------:R0:W-:Y:S01]  /*70b0*/  @P3 STG.E.U16 desc[UR14][R18.64], R16 ;  /* 0x0000001012003986 */ /* 0x0001e2000c10150e */
[----:B------:R-:W-:Y:S05]  /*70c0*/  @!P2 BRA `(.L_x_158) ;  /* 0x000000000004a947 */ /* 0x000fea0003800000 */
[----:B------:R3:W5:Y:S02]  /*70d0*/  LDG.E.LTC128B.U16 R15, desc[UR14][R4.64+0x2] ;  /* 0x0000020e040f7981 */ /* 0x000764000c1e1520 */
.L_x_158:
[----:B------:R-:W-:Y:S05]  /*70e0*/  BSYNC B0 ;  /* 0x0000000000007941 */ /* 0x000fea0003800000 */
.L_x_157:
[----:B0----5:R-:W-:Y:S01]  /*70f0*/  IMAD.U32 R16, R15, 0x10000, RZ ;  /* 0x000100000f107824 */ /* 0x021fe200078e00ff */
[----:B------:R-:W-:Y:S01]  /*7100*/  ISETP.GT.AND P3, PT, R0, 0x8, P0 ;  /* 0x000000080000780c */ /* 0x000fe20000764270 */
[----:B------:R-:W-:Y:S02]  /*7110*/  BSSY B0, `(.L_x_159) ;  /* 0x0000007000007945 */ /* 0x000fe40003800000 */
[----:B------:R-:W-:-:S04]  /*7120*/  FMUL R16, R16, UR16 ;  /* 0x0000001010107c20 */ /* 0x000fc80008400000 */
[----:B------:R-:W-:-:S05]  /*7130*/  FFMA R16, R155, UR13, R16 ;  /* 0x0000000d9b107c23 */ /* 0x000fca0008000010 */
[----:B------:R-:W-:-:S05]  /*7140*/  F2FP.BF16.F32.PACK_AB R16, RZ, R16 ;  /* 0x00000010ff10723e */ /* 0x000fca00000010ff */
[----:B------:R0:W-:Y:S01]  /*7150*/  @P2 STG.E.U16 desc[UR14][R18.64+0x2], R16 ;  /* 0x0000021012002986 */ /* 0x0001e2000c10150e */
[----:B------:R-:W-:Y:S05]  /*7160*/  @!P3 BRA `(.L_x_160) ;  /* 0x000000000004b947 */ /* 0x000fea0003800000 */
[----:B------:R4:W5:Y:S02]  /*7170*/  LDG.E.LTC128B.U16 R15, desc[UR14][R6.64+0x10] ;  /* 0x0000100e060f7981 */ /* 0x000964000c1e1520 */
.L_x_160:
[----:B------:R-:W-:Y:S05]  /*7180*/  BSYNC B0 ;  /* 0x0000000000007941 */ /* 0x000fea0003800000 */
.L_x_159:
        /* <DEDUP_REMOVED lines=9> */
.L_x_162:
[----:B------:R-:W-:Y:S05]  /*7220*/  BSYNC B0 ;  /* 0x0000000000007941 */ /* 0x000fea0003800000 */
.L_x_161:
[----:B-----5:R-:W-:Y:S01]  /*7230*/  IMAD.U32 R16, R15, 0x10000, RZ ;  /* 0x000100000f107824 */ /* 0x020fe200078e00ff */
        /* <DEDUP_REMOVED lines=8> */
.L_x_164:
[----:B------:R-:W-:Y:S05]  /*72c0*/  BSYNC B0 ;  /* 0x0000000000007941 */ /* 0x000fea0003800000 */
.L_x_163:
[----:B0----5:R-:W-:Y:S01]  /*72d0*/  IMAD.U32 R16, R15, 0x10000, RZ ;  /* 0x000100000f107824 */ /* 0x021fe200078e00ff */
[----:B------:R-:W-:Y:S01]  /*72e0*/  ISETP.GT.AND P2, PT, R0, 0x9, P1 ;  /* 0x000000090000780c */ /* 0x000fe20000f44270 */
[----:B------:R-:W-:Y:S01]  /*72f0*/  IMAD.U32 R21, RZ, RZ, UR8 ;  /* 0x00000008ff157e24 */ /* 0x000fe2000f8e00ff */
[----:B------:R-:W-:Y:S01]  /*7300*/  BSSY B0, `(.L_x_165) ;  /* 0x000000a000007945 */ /* 0x000fe20003800000 */
[----:B------:R-:W-:Y:S01]  /*7310*/  FMUL R19, R16, UR16 ;  /* 0x0000001010137c20 */ /* 0x000fe20008400000 */
[----:B------:R-:W-:Y:S02]  /*7320*/  IMAD.U32 R23, RZ, RZ, UR5 ;  /* 0x00000005ff177e24 */ /* 0x000fe4000f8e00ff */
[----:B------:R-:W-:Y:S01]  /*7330*/  IADD3 R18, P4, P5, R21, UR7, R2 ;  /* 0x0000000715127c10 */ /* 0x000fe2000fd9e002 */
[----:B------:R-:W-:-:S05]  /*7340*/  FFMA R19, R158, UR13, R19 ;  /* 0x0000000d9e137c23 */ /* 0x000fca0008000013 */
[----:B------:R-:W-:Y:S02]  /*7350*/  F2FP.BF16.F32.PACK_AB R16, RZ, R19 ;  /* 0x00000013ff10723e */ /* 0x000fe400000010ff */
[----:B------:R-:W-:-:S05]  /*7360*/  IADD3.X R19, R23, UR4, R3, P4, P5 ;  /* 0x0000000417137c10 */ /* 0x000fca000a7ea403 */
[----:B------:R0:W-:Y:S01]  /*7370*/  @P3 STG.E.U16 desc[UR14][R18.64+0x10], R16 ;  /* 0x0000101012003986 */ /* 0x0001e2000c10150e */
[----:B------:R-:W-:Y:S05]  /*7380*/  @!P2 BRA `(.L_x_166) ;  /* 0x000000000004a947 */ /* 0x000fea0003800000 */
[----:B------:R0:W5:Y:S02]  /*7390*/  LDG.E.LTC128B.U16 R15, desc[UR14][R4.64+0x12] ;  /* 0x0000120e040f7981 */ /* 0x000164000c1e1520 */
.L_x_166:
[----:B------:R-:W-:Y:S05]  /*73a0*/  BSYNC B0 ;  /* 0x0000000000007941 */ /* 0x000fea0003800000 */
.L_x_165:
        /* <DEDUP_REMOVED lines=9> */
.L_x_168:
[----:B------:R-:W-:Y:S05]  /*7440*/  BSYNC B0 ;  /* 0x0000000000007941 */ /* 0x000fea0003800000 */
.L_x_167:
        /* <DEDUP_REMOVED lines=9> */
.L_x_170:
[----:B------:R-:W-:Y:S05]  /*74e0*/  BSYNC B0 ;  /* 0x0000000000007941 */ /* 0x000fea0003800000 */
.L_x_169:
        /* <DEDUP_REMOVED lines=9> */
.L_x_172:
[----:B------:R-:W-:Y:S05]  /*7580*/  BSYNC B0 ;  /* 0x0000000000007941 */ /* 0x000fea0003800000 */
.L_x_171:
        /* <DEDUP_REMOVED lines=9> */
.L_x_174:
[----:B------:R-:W-:Y:S05]  /*7620*/  BSYNC B0 ;  /* 0x0000000000007941 */ /* 0x000fea0003800000 */
.L_x_173:
        /* <DEDUP_REMOVED lines=9> */
.L_x_176:
[----:B------:R-:W-:Y:S05]  /*76c0*/  BSYNC B0 ;  /* 0x0000000000007941 */ /* 0x000fea0003800000 */
.L_x_175:
[----:B0----5:R-:W-:Y:S01]  /*76d0*/  SHF.L.U32 R16, R15, 0x10, RZ ;  /* 0x000000100f107819 */ /* 0x021fe200000006ff */
[----:B------:R-:W-:Y:S01]  /*76e0*/  BSSY B0, `(.L_x_177) ;  /* 0x0000008000007945 */ /* 0x000fe20003800000 */
[----:B------:R-:W-:-:S03]  /*76f0*/  ISETP.GT.AND P2, PT, R0, 0x19, P0 ;  /* 0x000000190000780c */ /* 0x000fc60000744270 */
[----:B------:R-:W-:-:S04]  /*7700*/  FMUL R21, R16, UR16 ;  /* 0x0000001010157c20 */ /* 0x000fc80008400000 */
[----:B------:R-:W-:-:S05]  /*7710*/  FFMA R21, R164, UR13, R21 ;  /* 0x0000000da4157c23 */ /* 0x000fca0008000015 */
[----:B------:R-:W-:-:S05]  /*7720*/  F2FP.BF16.F32.PACK_AB R21, RZ, R21 ;  /* 0x00000015ff15723e */ /* 0x000fca00000010ff */
[----:B------:R0:W-:Y:S01]  /*7730*/  @P3 STG.E.U16 desc[UR14][R8.64+0x30], R21 ;  /* 0x0000301508003986 */ /* 0x0001e2000c10150e */
[----:B------:R-:W-:Y:S05]  /*7740*/  @!P2 BRA `(.L_x_178) ;  /* 0x000000000004a947 */ /* 0x000fea0003800000 */
[----:B------:R0:W5:Y:S02]  /*7750*/  LDG.E.LTC128B.U16 R15, desc[UR14][R6.64+0x32] ;  /* 0x0000320e060f7981 */ /* 0x000164000c1e1520 */
.L_x_178:
[----:B------:R-:W-:Y:S05]  /*7760*/  BSYNC B0 ;  /* 0x0000000000007941 */ /* 0x000fea0003800000 */
.L_x_177:
        /* <DEDUP_REMOVED lines=9> */
.L_x_180:
[----:B------:R-:W-:Y:S05]  /*7800*/  BSYNC B0 ;  /* 0x0000000000007941 */ /* 0x000fea0003800000 */
.L_x_179:
        /* <DEDUP_REMOVED lines=9> */
.L_x_182:
[----:B------:R-:W-:Y:S05]  /*78a0*/  BSYNC B0 ;  /* 0x0000000000007941 */ /* 0x000fea0003800000 */
.L_x_181:
        /* <DEDUP_REMOVED lines=9> */
.L_x_184:
[----:B------:R-:W-:Y:S05]  /*7940*/  BSYNC B0 ;  /* 0x0000000000007941 */ /* 0x000fea0003800000 */
.L_x_183:
        /* <DEDUP_REMOVED lines=9> */
.L_x_186:
[----:B------:R-:W-:Y:S05]  /*79e0*/  BSYNC B0 ;  /* 0x0000000000007941 */ /* 0x000fea0003800000 */
.L_x_185:
        /* <DEDUP_REMOVED lines=9> */
.L_x_188:
[----:B------:R-:W-:Y:S05]  /*7a80*/  BSYNC B0 ;  /* 0x0000000000007941 */ /* 0x000fea0003800000 */
.L_x_187:
        /* <DEDUP_REMOVED lines=9> */
.L_x_190:
[----:B------:R-:W-:Y:S05]  /*7b20*/  BSYNC B0 ;  /* 0x0000000000007941 */ /* 0x000fea0003800000 */
.L_x_189:
        /* <DEDUP_REMOVED lines=9> */
.L_x_192:
[----:B------:R-:W-:Y:S05]  /*7bc0*/  BSYNC B0 ;  /* 0x0000000000007941 */ /* 0x000fea0003800000 */
.L_x_191:
        /* <DEDUP_REMOVED lines=9> */
.L_x_194:
[----:B------:R-:W-:Y:S05]  /*7c60*/  BSYNC B0 ;  /* 0x0000000000007941 */ /* 0x000fea0003800000 */
.L_x_193:
        /* <DEDUP_REMOVED lines=9> */
.L_x_196:
[----:B------:R-:W-:Y:S05]  /*7d00*/  BSYNC B0 ;  /* 0x0000000000007941 */ /* 0x000fea0003800000 */
.L_x_195:
        /* <DEDUP_REMOVED lines=9> */
.L_x_198:
[----:B------:R-:W-:Y:S05]  /*7da0*/  BSYNC B0 ;  /* 0x0000000000007941 */ /* 0x000fea0003800000 */
.L_x_197:
        /* <DEDUP_REMOVED lines=9> */
.L_x_200:
[----:B------:R-:W-:Y:S05]  /*7e40*/  BSYNC B0 ;  /* 0x0000000000007941 */ /* 0x000fea0003800000 */
.L_x_199:
        /* <DEDUP_REMOVED lines=9> */
.L_x_202:
[----:B------:R-:W-:Y:S05]  /*7ee0*/  BSYNC B0 ;  /* 0x0000000000007941 */ /* 0x000fea0003800000 */
.L_x_201:
        /* <DEDUP_REMOVED lines=9> */
.L_x_204:
[----:B------:R-:W-:Y:S05]  /*7f80*/  BSYNC B0 ;  /* 0x0000000000007941 */ /* 0x000fea0003800000 */
.L_x_203:
        /* <DEDUP_REMOVED lines=9> */
.L_x_206:
[----:B------:R-:W-:Y:S05]  /*8020*/  BSYNC B0 ;  /* 0x0000000000007941 */ /* 0x000fea0003800000 */
.L_x_205:
        /* <DEDUP_REMOVED lines=9> */
.L_x_208:
[----:B------:R-:W-:Y:S05]  /*80c0*/  BSYNC B0 ;  /* 0x0000000000007941 */ /* 0x000fea0003800000 */
.L_x_207:
        /* <DEDUP_REMOVED lines=9> */
.L_x_210:
[----:B------:R-:W-:Y:S05]  /*8160*/  BSYNC B0 ;  /* 0x0000000000007941 */ /* 0x000fea0003800000 */
.L_x_209:
[----:B-----5:R-:W-:Y:S01]  /*8170*/  SHF.L.U32 R16, R15, 0x10, RZ ;  /* 0x000000100f107819 */ /* 0x020fe200000006ff */
        /* <DEDUP_REMOVED lines=8> */
.L_x_212:
[----:B------:R-:W-:Y:S05]  /*8200*/  BSYNC B0 ;  /* 0x0000000000007941 */ /* 0x000fea0003800000 */
.L_x_211:
        /* <DEDUP_REMOVED lines=9> */
.L_x_214:
[----:B------:R-:W-:Y:S05]  /*82a0*/  BSYNC B0 ;  /* 0x0000000000007941 */ /* 0x000fea0003800000 */
.L_x_213:
        /* <DEDUP_REMOVED lines=9> */
.L_x_216:
[----:B------:R-:W-:Y:S05]  /*8340*/  BSYNC B0 ;  /* 0x0000000000007941 */ /* 0x000fea0003800000 */
.L_x_215:
        /* <DEDUP_REMOVED lines=9> */
.L_x_218:
[----:B------:R-:W-:Y:S05]  /*83e0*/  BSYNC B0 ;  /* 0x0000000000007941 */ /* 0x000fea0003800000 */
.L_x_217:
        /* <DEDUP_REMOVED lines=9> */
.L_x_220:
[----:B------:R-:W-:Y:S05]  /*8480*/  BSYNC B0 ;  /* 0x0000000000007941 */ /* 0x000fea0003800000 */
.L_x_219:
        /* <DEDUP_REMOVED lines=9> */
.L_x_222:
[----:B------:R-:W-:Y:S05]  /*8520*/  BSYNC B0 ;  /* 0x0000000000007941 */ /* 0x000fea0003800000 */
.L_x_221:
        /* <DEDUP_REMOVED lines=9> */
.L_x_224:
[----:B------:R-:W-:Y:S05]  /*85c0*/  BSYNC B0 ;  /* 0x0000000000007941 */ /* 0x000fea0003800000 */
.L_x_223:
        /* <DEDUP_REMOVED lines=9> */
.L_x_226:
[----:B------:R-:W-:Y:S05]  /*8660*/  BSYNC B0 ;  /* 0x0000000000007941 */ /* 0x000fea0003800000 */
.L_x_225:
        /* <DEDUP_REMOVED lines=9> */
.L_x_228:
[----:B------:R-:W-:Y:S05]  /*8700*/  BSYNC B0 ;  /* 0x0000000000007941 */ /* 0x000fea0003800000 */
.L_x_227:
        /* <DEDUP_REMOVED lines=9> */
.L_x_230:
[----:B------:R-:W-:Y:S05]  /*87a0*/  BSYNC B0 ;  /* 0x0000000000007941 */ /* 0x000fea0003800000 */
.L_x_229:
        /* <DEDUP_REMOVED lines=9> */
.L_x_232:
[----:B------:R-:W-:Y:S05]  /*8840*/  BSYNC B0 ;  /* 0x0000000000007941 */ /* 0x000fea0003800000 */
.L_x_231:
        /* <DEDUP_REMOVED lines=9> */
.L_x_234:
[----:B------:R-:W-:Y:S05]  /*88e0*/  BSYNC B0 ;  /* 0x0000000000007941 */ /* 0x000fea0003800000 */
.L_x_233:
        /* <DEDUP_REMOVED lines=9> */
.L_x_236:
[----:B------:R-:W-:Y:S05]  /*8980*/  BSYNC B0 ;  /* 0x0000000000007941 */ /* 0x000fea0003800000 */
.L_x_235:
        /* <DEDUP_REMOVED lines=9> */
.L_x_238:
[----:B------:R-:W-:Y:S05]  /*8a20*/  BSYNC B0 ;  /* 0x0000000000007941 */ /* 0x000fea0003800000 */
.L_x_237:
        /* <DEDUP_REMOVED lines=9> */
.L_x_240:
[----:B------:R-:W-:Y:S05]  /*8ac0*/  BSYNC B0 ;  /* 0x0000000000007941 */ /* 0x000fea0003800000 */
.L_x_239:
        /* <DEDUP_REMOVED lines=9> */
.L_x_242:
[----:B------:R-:W-:Y:S05]  /*8b60*/  BSYNC B0 ;  /* 0x0000000000007941 */ /* 0x000fea0003800000 */
.L_x_241:
        /* <DEDUP_REMOVED lines=9> */
.L_x_244:
[----:B------:R-:W-:Y:S05]  /*8c00*/  BSYNC B0 ;  /* 0x0000000000007941 */ /* 0x000fea0003800000 */
.L_x_243:
        /* <DEDUP_REMOVED lines=9> */
.L_x_246:
[----:B------:R-:W-:Y:S05]  /*8ca0*/  BSYNC B0 ;  /* 0x0000000000007941 */ /* 0x000fea0003800000 */
.L_x_245:
        /* <DEDUP_REMOVED lines=9> */
.L_x_248:
[----:B------:R-:W-:Y:S05]  /*8d40*/  BSYNC B0 ;  /* 0x0000000000007941 */ /* 0x000fea0003800000 */
.L_x_247:
        /* <DEDUP_REMOVED lines=9> */
.L_x_250:
[----:B------:R-:W-:Y:S05]  /*8de0*/  BSYNC B0 ;  /* 0x0000000000007941 */ /* 0x000fea0003800000 */
.L_x_249:
        /* <DEDUP_REMOVED lines=9> */
.L_x_252:
[----:B------:R-:W-:Y:S05]  /*8e80*/  BSYNC B0 ;  /* 0x0000000000007941 */ /* 0x000fea0003800000 */
.L_x_251:
        /* <DEDUP_REMOVED lines=9> */
.L_x_254:
[----:B------:R-:W-:Y:S05]  /*8f20*/  BSYNC B0 ;  /* 0x0000000000007941 */ /* 0x000fea0003800000 */
.L_x_253:
        /* <DEDUP_REMOVED lines=9> */
.L_x_256:
[----:B------:R-:W-:Y:S05]  /*8fc0*/  BSYNC B0 ;  /* 0x0000000000007941 */ /* 0x000fea0003800000 */
.L_x_255:
        /* <DEDUP_REMOVED lines=9> */
.L_x_258:
[----:B------:R-:W-:Y:S05]  /*9060*/  BSYNC B0 ;  /* 0x0000000000007941 */ /* 0x000fea0003800000 */
.L_x_257:
        /* <DEDUP_REMOVED lines=9> */
.L_x_260:
[----:B------:R-:W-:Y:S05]  /*9100*/  BSYNC B0 ;  /* 0x0000000000007941 */ /* 0x000fea0003800000 */
.L_x_259:
        /* <DEDUP_REMOVED lines=9> */
.L_x_262:
[----:B------:R-:W-:Y:S05]  /*91a0*/  BSYNC B0 ;  /* 0x0000000000007941 */ /* 0x000fea0003800000 */
.L_x_261:
        /* <DEDUP_REMOVED lines=9> */
.L_x_264:
[----:B------:R-:W-:Y:S05]  /*9240*/  BSYNC B0 ;  /* 0x0000000000007941 */ /* 0x000fea0003800000 */
.L_x_263:
        /* <DEDUP_REMOVED lines=9> */
.L_x_266:
[----:B------:R-:W-:Y:S05]  /*92e0*/  BSYNC B0 ;  /* 0x0000000000007941 */ /* 0x000fea0003800000 */
.L_x_265:
        /* <DEDUP_REMOVED lines=9> */
.L_x_268:
[----:B------:R-:W-:Y:S05]  /*9380*/  BSYNC B0 ;  /* 0x0000000000007941 */ /* 0x000fea0003800000 */
.L_x_267:
        /* <DEDUP_REMOVED lines=9> */
.L_x_270:
[----:B------:R-:W-:Y:S05]  /*9420*/  BSYNC B0 ;  /* 0x0000000000007941 */ /* 0x000fea0003800000 */
.L_x_269:
        /* <DEDUP_REMOVED lines=9> */
.L_x_272:
[----:B------:R-:W-:Y:S05]  /*94c0*/  BSYNC B0 ;  /* 0x0000000000007941 */ /* 0x000fea0003800000 */
.L_x_271:
        /* <DEDUP_REMOVED lines=9> */
.L_x_274:
[----:B------:R-:W-:Y:S05]  /*9560*/  BSYNC B0 ;  /* 0x0000000000007941 */ /* 0x000fea0003800000 */
.L_x_273:
[----:B01--45:R-:W-:Y:S01]  /*9570*/  IMAD.U32 R6, R15, 0x10000, RZ ;  /* 0x000100000f067824 */ /* 0x033fe200078e00ff */
        /* <DEDUP_REMOVED lines=8> */
.L_x_276:
[----:B------:R-:W-:Y:S05]  /*9600*/  BSYNC B0 ;  /* 0x0000000000007941 */ /* 0x000fea0003800000 */
.L_x_275:
[----:B0----5:R-:W-:Y:S01]  /*9610*/  IMAD.U32 R6, R15, 0x10000, RZ ;  /* 0x000100000f067824 */ /* 0x021fe200078e00ff */
[----:B------:R-:W-:Y:S01]  /*9620*/  ISETP.GT.AND P1, PT, R0, 0x79, P1 ;  /* 0x000000790000780c */ /* 0x000fe20000f24270 */
[----:B------:R-:W-:Y:S01]  /*9630*/  BSSY B0, `(.L_x_277) ;  /* 0x000000b000007945 */ /* 0x000fe20003800000 */
[----:B------:R-:W-:Y:S01]  /*9640*/  IADD3 R20, P0, R12, 0x80, RZ ;  /* 0x000000800c147810 */ /* 0x000fe20007f1e0ff */
[----:B------:R-:W-:Y:S01]  /*9650*/  FMUL R7, R6, UR16 ;  /* 0x0000001006077c20 */ /* 0x000fe20008400000 */
[----:B------:R-:W-:-:S03]  /*9660*/  @P2 MOV R6, R18 ;  /* 0x0000001200062202 */ /* 0x000fc60000000f00 */
[----:B------:R-:W-:-:S05]  /*9670*/  FFMA R7, R214, UR13, R7 ;  /* 0x0000000dd6077c23 */ /* 0x000fca0008000007 */
[----:B------:R-:W-:-:S04]  /*9680*/  F2FP.BF16.F32.PACK_AB R7, RZ, R7 ;  /* 0x00000007ff07723e */ /* 0x000fc800000010ff */
[----:B------:R-:W-:Y:S01]  /*9690*/  PRMT R8, R7, 0x7610, R8 ;  /* 0x0000761007087816 */ /* 0x000fe20000000008 */
[----:B------:R-:W-:-:S05]  /*96a0*/  @P2 IMAD.MOV.U32 R7, RZ, RZ, R19 ;  /* 0x000000ffff072224 */ /* 0x000fca00078e0013 */
[----:B------:R0:W-:Y:S01]  /*96b0*/  @P2 STG.E.U16 desc[UR14][R6.64+0xf0], R8 ;  /* 0x0000f00806002986 */ /* 0x0001e2000c10150e */
[----:B------:R-:W-:Y:S05]  /*96c0*/  @!P1 BRA `(.L_x_278) ;  /* 0x0000000000049947 */ /* 0x000fea0003800000 */
[----:B------:R4:W5:Y:S02]  /*96d0*/  LDG.E.LTC128B.U16 R15, desc[UR14][R4.64+0xf2] ;  /* 0x0000f20e040f7981 */ /* 0x000964000c1e1520 */
.L_x_278:
[----:B------:R-:W-:Y:S05]  /*96e0*/  BSYNC B0 ;  /* 0x0000000000007941 */ /* 0x000fea0003800000 */
.L_x_277:
[----:B-12345:R-:W-:Y:S02]  /*96f0*/  IMAD.U32 R4, R15, 0x10000, RZ ;  /* 0x000100000f047824 */ /* 0x03efe400078e00ff */
[----:B------:R-:W-:Y:S01]  /*9700*/  IMAD.X R5, RZ, RZ, R13, P0 ;  /* 0x000000ffff057224 */ /* 0x000fe200000e060d */
[----:B------:R-:W-:Y:S01]  /*9710*/  ISETP.GT.AND P0, PT, R14, 0x80, PT ;  /* 0x000000800e00780c */ /* 0x000fe20003f04270 */
[----:B------:R-:W-:Y:S01]  /*9720*/  FMUL R4, R4, UR16 ;  /* 0x0000001004047c20 */ /* 0x000fe20008400000 */
[----:B0-----:R-:W-:Y:S02]  /*9730*/  IMAD.WIDE.U32 R6, R20, UR20, R10 ;  /* 0x0000001414067c25 */ /* 0x001fe4000f8e000a */
[----:B------:R-:W-:Y:S02]  /*9740*/  ISETP.GT.AND P3, PT, R0, RZ, P0 ;  /* 0x000000ff0000720c */ /* 0x000fe40000764270 */
[----:B------:R-:W-:Y:S01]  /*9750*/  FFMA R4, R215, UR13, R4 ;  /* 0x0000000dd7047c23 */ /* 0x000fe20008000004 */
[----:B------:R-:W-:-:S04]  /*9760*/  IMAD R5, R5, UR20, RZ ;  /* 0x0000001405057c24 */ /* 0x000fc8000f8e02ff */
[----:B------:R-:W-:Y:S01]  /*9770*/  IMAD R21, R20, UR21, R5 ;  /* 0x0000001514157c24 */ /* 0x000fe2000f8e0205 */
[----:B------:R-:W-:Y:S02]  /*9780*/  F2FP.BF16.F32.PACK_AB R8, RZ, R4 ;  /* 0x00000004ff08723e */ /* 0x000fe400000010ff */
[----:B------:R-:W-:Y:S01]  /*9790*/  LEA R4, P2, R6, UR22, 0x1 ;  /* 0x0000001606047c11 */ /* 0x000fe2000f8408ff */
[----:B------:R-:W-:Y:S01]  /*97a0*/  IMAD.IADD R5, R7, 0x1, R21 ;  /* 0x0000000107057824 */ /* 0x000fe200078e0215 */
[----:B------:R-:W-:-:S04]  /*97b0*/  PRMT R9, R8, 0x7610, R9 ;  /* 0x0000761008097816 */ /* 0x000fc80000000009 */
[----:B------:R-:W-:Y:S01]  /*97c0*/  LEA.HI.X R5, R6, UR23, R5, 0x1, P2 ;  /* 0x0000001706057c11 */ /* 0x000fe200090f0c05 */
[----:B------:R0:W-:Y:S04]  /*97d0*/  @P1 STG.E.U16 desc[UR14][R18.64+0xf2], R9 ;  /* 0x0000f20912001986 */ /* 0x0001e8000c10150e */
[----:B------:R-:W2:Y:S01]  /*97e0*/  @P3 LDG.E.LTC128B.U16 R15, desc[UR14][R4.64] ;  /* 0x0000000e040f3981 */ /* 0x000ea2000c1e1520 */
[----:B------:R-:W-:Y:S01]  /*97f0*/  USHF.L.U32 UR4, UR18, 0x8, URZ ;  /* 0x0000000812047899 */ /* 0x000fe2000800063f */
[----:B------:R-:W-:Y:S01]  /*9800*/  ISETP.GT.AND P2, PT, R0, 0x1, P0 ;  /* 0x000000010000780c */ /* 0x000fe20000744270 */
[----:B------:R-:W-:Y:S01]  /*9810*/  USHF.L.U64.HI UR6, UR18, 0x8, UR19 ;  /* 0x0000000812067899 */ /* 0x000fe20008010213 */
[----:B------:R-:W-:Y:S03]  /*9820*/  BSSY B0, `(.L_x_279) ;  /* 0x000000a000007945 */ /* 0x000fe60003800000 */
[----:B------:R-:W-:-:S04]  /*9830*/  IADD3 R8, P1, R2, UR4, RZ ;  /* 0x0000000402087c10 */ /* 0x000fc8000ff3e0ff */
[----:B0-----:R-:W-:Y:S01]  /*9840*/  IADD3.X R9, R3, UR6, RZ, P1, !PT ;  /* 0x0000000603097c10 */ /* 0x001fe20008ffe4ff */
[----:B--2---:R-:W-:-:S04]  /*9850*/  IMAD.U32 R6, R15, 0x10000, RZ ;  /* 0x000100000f067824 */ /* 0x004fc800078e00ff */
[----:B------:R-:W-:-:S04]  /*9860*/  FMUL R7, R6, UR16 ;  /* 0x0000001006077c20 */ /* 0x000fc80008400000 */
[----:B------:R-:W-:-:S05]  /*9870*/  FFMA R7, R88, UR13, R7 ;  /* 0x0000000d58077c23 */ /* 0x000fca0008000007 */
[----:B------:R-:W-:-:S05]  /*9880*/  F2FP.BF16.F32.PACK_AB R7, RZ, R7 ;  /* 0x00000007ff07723e */ /* 0x000fca00000010ff */
[----:B------:R0:W-:Y:S01]  /*9890*/  @P3 STG.E.U16 desc[UR14][R8.64], R7 ;  /* 0x0000000708003986 */ /* 0x0001e2000c10150e */
[----:B------:R-:W-:Y:S05]  /*98a0*/  @!P2 BRA `(.L_x_280) ;  /* 0x000000000004a947 */ /* 0x000fea0003800000 */
[----:B------:R1:W5:Y:S02]  /*98b0*/  LDG.E.LTC128B.U16 R15, desc[UR14][R4.64+0x2] ;  /* 0x0000020e040f7981 */ /* 0x000364000c1e1520 */
.L_x_280:
[----:B------:R-:W-:Y:S05]  /*98c0*/  BSYNC B0 ;  /* 0x0000000000007941 */ /* 0x000fea0003800000 */
.L_x_279:
        /* <DEDUP_REMOVED lines=15> */
.L_x_282:
[----:B------:R-:W-:Y:S05]  /*99c0*/  BSYNC B0 ;  /* 0x0000000000007941 */ /* 0x000fea0003800000 */
.L_x_281:
        /* <DEDUP_REMOVED lines=11> */
.L_x_284:
[----:B------:R-:W-:Y:S05]  /*9a80*/  BSYNC B0 ;  /* 0x0000000000007941 */ /* 0x000fea0003800000 */
.L_x_283:
        /* <DEDUP_REMOVED lines=9> */
.L_x_286:
[----:B------:R-:W-:Y:S05]  /*9b20*/  BSYNC B0 ;  /* 0x0000000000007941 */ /* 0x000fea0003800000 */
.L_x_285:
        /* <DEDUP_REMOVED lines=9> */
.L_x_288:
[----:B------:R-:W-:Y:S05]  /*9bc0*/  BSYNC B0 ;  /* 0x0000000000007941 */ /* 0x000fea0003800000 */
.L_x_287:
        /* <DEDUP_REMOVED lines=9> */
.L_x_290:
[----:B------:R-:W-:Y:S05]  /*9c60*/  BSYNC B0 ;  /* 0x0000000000007941 */ /* 0x000fea0003800000 */
.L_x_289:
        /* <DEDUP_REMOVED lines=13> */
.L_x_292:
[----:B------:R-:W-:Y:S05]  /*9d40*/  BSYNC B0 ;  /* 0x0000000000007941 */ /* 0x000fea0003800000 */
.L_x_291:
        /* <DEDUP_REMOVED lines=9> */
.L_x_294:
[----:B------:R-:W-:Y:S05]  /*9de0*/  BSYNC B0 ;  /* 0x0000000000007941 */ /* 0x000fea0003800000 */
.L_x_293:
        /* <DEDUP_REMOVED lines=9> */
.L_x_296:
[----:B------:R-:W-:Y:S05]  /*9e80*/  BSYNC B0 ;  /* 0x0000000000007941 */ /* 0x000fea0003800000 */
.L_x_295:
        /* <DEDUP_REMOVED lines=9> */
.L_x_298:
[----:B------:R-:W-:Y:S05]  /*9f20*/  BSYNC B0 ;  /* 0x0000000000007941 */ /* 0x000fea0003800000 */
.L_x_297:
        /* <DEDUP_REMOVED lines=9> */
.L_x_300:
[----:B------:R-:W-:Y:S05]  /*9fc0*/  BSYNC B0 ;  /* 0x0000000000007941 */ /* 0x000fea0003800000 */
.L_x_299:
        /* <DEDUP_REMOVED lines=9> */
.L_x_302:
[----:B------:R-:W-:Y:S05]  /*a060*/  BSYNC B0 ;  /* 0x0000000000007941 */ /* 0x000fea0003800000 */
.L_x_301:
        /* <DEDUP_REMOVED lines=9> */
.L_x_304:
[----:B------:R-:W-:Y:S05]  /*a100*/  BSYNC B0 ;  /* 0x0000000000007941 */ /* 0x000fea0003800000 */
.L_x_303:
        /* <DEDUP_REMOVED lines=9> */
.L_x_306:
[----:B------:R-:W-:Y:S05]  /*a1a0*/  BSYNC B0 ;  /* 0x0000000000007941 */ /* 0x000fea0003800000 */
.L_x_305:
        /* <DEDUP_REMOVED lines=9> */
.L_x_308:
[----:B------:R-:W-:Y:S05]  /*a240*/  BSYNC B0 ;  /* 0x0000000000007941 */ /* 0x000fea0003800000 */
.L_x_307:
        /* <DEDUP_REMOVED lines=9> */
.L_x_310:
[----:B------:R-:W-:Y:S05]  /*a2e0*/  BSYNC B0 ;  /* 0x0000000000007941 */ /* 0x000fea0003800000 */
.L_x_309:
        /* <DEDUP_REMOVED lines=9> */
.L_x_312:
[----:B------:R-:W-:Y:S05]  /*a380*/  BSYNC B0 ;  /* 0x0000000000007941 */ /* 0x000fea0003800000 */
.L_x_311:
        /* <DEDUP_REMOVED lines=9> */
.L_x_314:
[----:B------:R-:W-:Y:S05]  /*a420*/  BSYNC B0 ;  /* 0x0000000000007941 */ /* 0x000fea0003800000 */
.L_x_313:
        /* <DEDUP_REMOVED lines=9> */
.L_x_316:
[----:B------:R-:W-:Y:S05]  /*a4c0*/  BSYNC B0 ;  /* 0x0000000000007941 */ /* 0x000fea0003800000 */
.L_x_315:
        /* <DEDUP_REMOVED lines=9> */
.L_x_318:
[----:B------:R-:W-:Y:S05]  /*a560*/  BSYNC B0 ;  /* 0x0000000000007941 */ /* 0x000fea0003800000 */
.L_x_317:
        /* <DEDUP_REMOVED lines=9> */
.L_x_320:
[----:B------:R-:W-:Y:S05]  /*a600*/  BSYNC B0 ;  /* 0x0000000000007941 */ /* 0x000fea0003800000 */
.L_x_319:
        /* <DEDUP_REMOVED lines=9> */
.L_x_322:
[----:B------:R-:W-:Y:S05]  /*a6a0*/  BSYNC B0 ;  /* 0x0000000000007941 */ /* 0x000fea0003800000 */
.L_x_321:
        /* <DEDUP_REMOVED lines=9> */
.L_x_324:
[----:B------:R-:W-:Y:S05]  /*a740*/  BSYNC B0 ;  /* 0x0000000000007941 */ /* 0x000fea0003800000 */
.L_x_323:
        /* <DEDUP_REMOVED lines=9> */
.L_x_326:
[----:B------:R-:W-:Y:S05]  /*a7e0*/  BSYNC B0 ;  /* 0x0000000000007941 */ /* 0x000fea0003800000 */
.L_x_325:
        /* <DEDUP_REMOVED lines=9> */
.L_x_328:
[----:B------:R-:W-:Y:S05]  /*a880*/  BSYNC B0 ;  /* 0x0000000000007941 */ /* 0x000fea0003800000 */
.L_x_327:
        /* <DEDUP_REMOVED lines=9> */
.L_x_330:
[----:B------:R-:W-:Y:S05]  /*a920*/  BSYNC B0 ;  /* 0x0000000000007941 */ /* 0x000fea0003800000 */
.L_x_329:
        /* <DEDUP_REMOVED lines=9> */
.L_x_332:
[----:B------:R-:W-:Y:S05]  /*a9c0*/  BSYNC B0 ;  /* 0x0000000000007941 */ /* 0x000fea0003800000 */
.L_x_331:
        /* <DEDUP_REMOVED lines=9> */
.L_x_334:
[----:B------:R-:W-:Y:S05]  /*aa60*/  BSYNC B0 ;  /* 0x0000000000007941 */ /* 0x000fea0003800000 */
.L_x_333:
        /* <DEDUP_REMOVED lines=9> */
.L_x_336:
[----:B------:R-:W-:Y:S05]  /*ab00*/  BSYNC B0 ;  /* 0x0000000000007941 */ /* 0x000fea0003800000 */
.L_x_335:
        /* <DEDUP_REMOVED lines=9> */
.L_x_338:
[----:B------:R-:W-:Y:S05]  /*aba0*/  BSYNC B0 ;  /* 0x0000000000007941 */ /* 0x000fea0003800000 */
.L_x_337:
        /* <DEDUP_REMOVED lines=9> */
.L_x_340:
[----:B------:R-:W-:Y:S05]  /*ac40*/  BSYNC B0 ;  /* 0x0000000000007941 */ /* 0x000fea0003800000 */
.L_x_339:
        /* <DEDUP_REMOVED lines=9> */
.L_x_342:
[----:B------:R-:W-:Y:S05]  /*ace0*/  BSYNC B0 ;  /* 0x0000000000007941 */ /* 0x000fea0003800000 */
.L_x_341:
        /* <DEDUP_REMOVED lines=9> */
.L_x_344:
[----:B------:R-:W-:Y:S05]  /*ad80*/  BSYNC B0 ;  /* 0x0000000000007941 */ /* 0x000fea0003800000 */
.L_x_343:
        /* <DEDUP_REMOVED lines=9> */
.L_x_346:
[----:B------:R-:W-:Y:S05]  /*ae20*/  BSYNC B0 ;  /* 0x0000000000007941 */ /* 0x000fea0003800000 */
.L_x_345:
        /* <DEDUP_REMOVED lines=9> */
.L_x_348:
[----:B------:R-:W-:Y:S05]  /*aec0*/  BSYNC B0 ;  /* 0x0000000000007941 */ /* 0x000fea0003800000 */
.L_x_347:
        /* <DEDUP_REMOVED lines=9> */
.L_x_350:
[----:B------:R-:W-:Y:S05]  /*af60*/  BSYNC B0 ;  /* 0x0000000000007941 */ /* 0x000fea0003800000 */
.L_x_349:
        /* <DEDUP_REMOVED lines=9> */
.L_x_352:
[----:B------:R-:W-:Y:S05]  /*b000*/  BSYNC B0 ;  /* 0x0000000000007941 */ /* 0x000fea0003800000 */
.L_x_351:
        /* <DEDUP_REMOVED lines=9> */
.L_x_354:
[----:B------:R-:W-:Y:S05]  /*b0a0*/  BSYNC B0 ;  /* 0x0000000000007941 */ /* 0x000fea0003800000 */
.L_x_353:
        /* <DEDUP_REMOVED lines=9> */
.L_x_356:
[----:B------:R-:W-:Y:S05]  /*b140*/  BSYNC B0 ;  /* 0x0000000000007941 */ /* 0x000fea0003800000 */
.L_x_355:
        /* <DEDUP_REMOVED lines=9> */
.L_x_358:
[----:B------:R-:W-:Y:S05]  /*b1e0*/  BSYNC B0 ;  /* 0x0000000000007941 */ /* 0x000fea0003800000 */
.L_x_357:
        /* <DEDUP_REMOVED lines=9> */
.L_x_360:
[----:B------:R-:W-:Y:S05]  /*b280*/  BSYNC B0 ;  /* 0x0000000000007941 */ /* 0x000fea0003800000 */
.L_x_359:
        /* <DEDUP_REMOVED lines=9> */
.L_x_362:
[----:B------:R-:W-:Y:S05]  /*b320*/  BSYNC B0 ;  /* 0x0000000000007941 */ /* 0x000fea0003800000 */
.L_x_361:
        /* <DEDUP_REMOVED lines=9> */
.L_x_364:
[----:B------:R-:W-:Y:S05]  /*b3c0*/  BSYNC B0 ;  /* 0x0000000000007941 */ /* 0x000fea0003800000 */
.L_x_363:
        /* <DEDUP_REMOVED lines=9> */
.L_x_366:
[----:B------:R-:W-:Y:S05]  /*b460*/  BSYNC B0 ;  /* 0x0000000000007941 */ /* 0x000fea0003800000 */
.L_x_365:
        /* <DEDUP_REMOVED lines=9> */
.L_x_368:
[----:B------:R-:W-:Y:S05]  /*b500*/  BSYNC B0 ;  /* 0x0000000000007941 */ /* 0x000fea0003800000 */
.L_x_367:
        /* <DEDUP_REMOVED lines=9> */
.L_x_370:
[----:B------:R-:W-:Y:S05]  /*b5a0*/  BSYNC B0 ;  /* 0x0000000000007941 */ /* 0x000fea0003800000 */
.L_x_369:
        /* <DEDUP_REMOVED lines=9> */
.L_x_372:
[----:B------:R-:W-:Y:S05]  /*b640*/  BSYNC B0 ;  /* 0x0000000000007941 */ /* 0x000fea0003800000 */
.L_x_371:
        /* <DEDUP_REMOVED lines=9> */
.L_x_374:
[----:B------:R-:W-:Y:S05]  /*b6e0*/  BSYNC B0 ;  /* 0x0000000000007941 */ /* 0x000fea0003800000 */
.L_x_373:
        /* <DEDUP_REMOVED lines=9> */
.L_x_376:
[----:B------:R-:W-:Y:S05]  /*b780*/  BSYNC B0 ;  /* 0x0000000000007941 */ /* 0x000fea0003800000 */
.L_x_375:
        /* <DEDUP_REMOVED lines=9> */
.L_x_378:
[----:B------:R-:W-:Y:S05]  /*b820*/  BSYNC B0 ;  /* 0x0000000000007941 */ /* 0x000fea0003800000 */
.L_x_377:
        /* <DEDUP_REMOVED lines=9> */
.L_x_380:
[----:B------:R-:W-:Y:S05]  /*b8c0*/  BSYNC B0 ;  /* 0x0000000000007941 */ /* 0x000fea0003800000 */
.L_x_379:
        /* <DEDUP_REMOVED lines=9> */
.L_x_382:
[----:B------:R-:W-:Y:S05]  /*b960*/  BSYNC B0 ;  /* 0x0000000000007941 */ /* 0x000fea0003800000 */
.L_x_381:
        /* <DEDUP_REMOVED lines=9> */
.L_x_384:
[----:B------:R-:W-:Y:S05]  /*ba00*/  BSYNC B0 ;  /* 0x0000000000007941 */ /* 0x000fea0003800000 */
.L_x_383:
        /* <DEDUP_REMOVED lines=9> */
.L_x_386:
[----:B------:R-:W-:Y:S05]  /*baa0*/  BSYNC B0 ;  /* 0x0000000000007941 */ /* 0x000fea0003800000 */
.L_x_385:
        /* <DEDUP_REMOVED lines=9> */
.L_x_388:
[----:B------:R-:W-:Y:S05]  /*bb40*/  BSYNC B0 ;  /* 0x0000000000007941 */ /* 0x000fea0003800000 */
.L_x_387:
        /* <DEDUP_REMOVED lines=9> */
.L_x_390:
[----:B------:R-:W-:Y:S05]  /*bbe0*/  BSYNC B0 ;  /* 0x0000000000007941 */ /* 0x000fea0003800000 */
.L_x_389:
        /* <DEDUP_REMOVED lines=9> */
.L_x_392:
[----:B------:R-:W-:Y:S05]  /*bc80*/  BSYNC B0 ;  /* 0x0000000000007941 */ /* 0x000fea0003800000 */
.L_x_391:
        /* <DEDUP_REMOVED lines=9> */
.L_x_394:
[----:B------:R-:W-:Y:S05]  /*bd20*/  BSYNC B0 ;  /* 0x0000000000007941 */ /* 0x000fea0003800000 */
.L_x_393:
        /* <DEDUP_REMOVED lines=9> */
.L_x_396:
[----:B------:R-:W-:Y:S05]  /*bdc0*/  BSYNC B0 ;  /* 0x0000000000007941 */ /* 0x000fea0003800000 */
.L_x_395:
        /* <DEDUP_REMOVED lines=9> */
.L_x_398:
[----:B------:R-:W-:Y:S05]  /*be60*/  BSYNC B0 ;  /* 0x0000000000007941 */ /* 0x000fea0003800000 */
.L_x_397:
        /* <DEDUP_REMOVED lines=9> */
.L_x_400:
[----:B------:R-:W-:Y:S05]  /*bf00*/  BSYNC B0 ;  /* 0x0000000000007941 */ /* 0x000fea0003800000 */
.L_x_399:
[----:B01--45:R-:W-:Y:S01]  /*bf10*/  SHF.L.U32 R4, R15, 0x10, RZ ;  /* 0x000000100f047819 */ /* 0x033fe200000006ff */
        /* <DEDUP_REMOVED lines=8> */
.L_x_402:
[----:B------:R-:W-:Y:S05]  /*bfa0*/  BSYNC B0 ;  /* 0x0000000000007941 */ /* 0x000fea0003800000 */
.L_x_401:
[----:B0----5:R-:W-:Y:S01]  /*bfb0*/  IMAD.U32 R4, R15, 0x10000, RZ ;  /* 0x000100000f047824 */ /* 0x021fe200078e00ff */
[----:B------:R-:W-:Y:S01]  /*bfc0*/  ISETP.GT.AND P1, PT, R0, 0x79, P1 ;  /* 0x000000790000780c */ /* 0x000fe20000f24270 */
[----:B------:R-:W-:Y:S01]  /*bfd0*/  BSSY B0, `(.L_x_403) ;  /* 0x000000b000007945 */ /* 0x000fe20003800000 */
[----:B------:R-:W-:Y:S01]  /*bfe0*/  IADD3 R8, P0, R12, 0xc0, RZ ;  /* 0x000000c00c087810 */ /* 0x000fe20007f1e0ff */
[----:B------:R-:W-:Y:S01]  /*bff0*/  FMUL R5, R4, UR16 ;  /* 0x0000001004057c20 */ /* 0x000fe20008400000 */
[----:B------:R-:W-:-:S03]  /*c000*/  @P2 IMAD.MOV.U32 R4, RZ, RZ, R18 ;  /* 0x000000ffff042224 */ /* 0x000fc600078e0012 */
[----:B------:R-:W-:-:S05]  /*c010*/  FFMA R5, R150, UR13, R5 ;  /* 0x0000000d96057c23 */ /* 0x000fca0008000005 */
[----:B------:R-:W-:-:S04]  /*c020*/  F2FP.BF16.F32.PACK_AB R5, RZ, R5 ;  /* 0x00000005ff05723e */ /* 0x000fc800000010ff */
[----:B------:R-:W-:Y:S01]  /*c030*/  PRMT R9, R5, 0x7610, R9 ;  /* 0x0000761005097816 */ /* 0x000fe20000000009 */
[----:B------:R-:W-:-:S05]  /*c040*/  @P2 IMAD.MOV.U32 R5, RZ, RZ, R19 ;  /* 0x000000ffff052224 */ /* 0x000fca00078e0013 */
[----:B------:R0:W-:Y:S01]  /*c050*/  @P2 STG.E.U16 desc[UR14][R4.64+0xf0], R9 ;  /* 0x0000f00904002986 */ /* 0x0001e2000c10150e */
[----:B------:R-:W-:Y:S05]  /*c060*/  @!P1 BRA `(.L_x_404) ;  /* 0x0000000000049947 */ /* 0x000fea0003800000 */
[----:B------:R4:W5:Y:S02]  /*c070*/  LDG.E.LTC128B.U16 R15, desc[UR14][R6.64+0xf2] ;  /* 0x0000f20e060f7981 */ /* 0x000964000c1e1520 */
.L_x_404:
[----:B------:R-:W-:Y:S05]  /*c080*/  BSYNC B0 ;  /* 0x0000000000007941 */ /* 0x000fea0003800000 */
.L_x_403:
[----:B0----5:R-:W-:Y:S02]  /*c090*/  IMAD.U32 R4, R15, 0x10000, RZ ;  /* 0x000100000f047824 */ /* 0x021fe400078e00ff */
[----:B------:R-:W-:Y:S01]  /*c0a0*/  IMAD.X R12, RZ, RZ, R13, P0 ;  /* 0x000000ffff0c7224 */ /* 0x000fe200000e060d */
[----:B------:R-:W-:Y:S01]  /*c0b0*/  ISETP.GT.AND P0, PT, R14, 0xc0, PT ;  /* 0x000000c00e00780c */ /* 0x000fe20003f04270 */
[----:B------:R-:W-:Y:S01]  /*c0c0*/  FMUL R4, R4, UR16 ;  /* 0x0000001004047c20 */ /* 0x000fe20008400000 */
[----:B-1234-:R-:W-:Y:S02]  /*c0d0*/  IMAD.WIDE.U32 R6, R8, UR20, R10 ;  /* 0x0000001408067c25 */ /* 0x01efe4000f8e000a */
[----:B------:R-:W-:Y:S02]  /*c0e0*/  ISETP.GT.AND P2, PT, R0, RZ, P0 ;  /* 0x000000ff0000720c */ /* 0x000fe40000744270 */
[----:B------:R-:W-:Y:S01]  /*c0f0*/  FFMA R4, R151, UR13, R4 ;  /* 0x0000000d97047c23 */ /* 0x000fe20008000004 */
[----:B------:R-:W-:-:S04]  /*c100*/  IMAD R5, R12, UR20, RZ ;  /* 0x000000140c057c24 */ /* 0x000fc8000f8e02ff */
[----:B------:R-:W-:Y:S01]  /*c110*/  IMAD R13, R8, UR21, R5 ;  /* 0x00000015080d7c24 */ /* 0x000fe2000f8e0205 */
[----:B------:R-:W-:Y:S02]  /*c120*/  F2FP.BF16.F32.PACK_AB R9, RZ, R4 ;  /* 0x00000004ff09723e */ /* 0x000fe400000010ff */
[C---:B------:R-:W-:Y:S01]  /*c130*/  LEA R4, P3, R6.reuse, UR22, 0x1 ;  /* 0x0000001606047c11 */ /* 0x040fe2000f8608ff */
[----:B------:R-:W-:Y:S02]  /*c140*/  IMAD.IADD R5, R7, 0x1, R13 ;  /* 0x0000000107057824 */ /* 0x000fe400078e020d */
[----:B------:R0:W-:Y:S03]  /*c150*/  @P1 STG.E.U16 desc[UR14][R18.64+0xf2], R9 ;  /* 0x0000f20912001986 */ /* 0x0001e6000c10150e */
[----:B------:R-:W-:-:S05]  /*c160*/  LEA.HI.X R5, R6, UR23, R5, 0x1, P3 ;  /* 0x0000001706057c11 */ /* 0x000fca00098f0c05 */
[----:B------:R-:W2:Y:S01]  /*c170*/  @P2 LDG.E.LTC128B.U16 R15, desc[UR14][R4.64] ;  /* 0x0000000e040f2981 */ /* 0x000ea2000c1e1520 */
[----:B------:R-:W-:Y:S01]  /*c180*/  UIMAD UR4, UR19, 0x180, URZ ;  /* 0x00000180130478a4 */ /* 0x000fe2000f8e023f */
[----:B------:R-:W-:Y:S01]  /*c190*/  ISETP.GT.AND P3, PT, R0, 0x1, P0 ;  /* 0x000000010000780c */ /* 0x000fe20000764270 */
[----:B------:R-:W-:Y:S01]  /*c1a0*/  BSSY B0, `(.L_x_405) ;  /* 0x000000d000007945 */ /* 0x000fe20003800000 */
[----:B0-----:R-:W-:-:S04]  /*c1b0*/  IMAD.U32 R9, RZ, RZ, UR18 ;  /* 0x00000012ff097e24 */ /* 0x001fc8000f8e00ff */
[----:B------:R-:W-:-:S04]  /*c1c0*/  IMAD.WIDE.U32 R2, R9, 0x180, R2 ;  /* 0x0000018009027825 */ /* 0x000fc800078e0002 */
[----:B--2---:R-:W-:-:S04]  /*c1d0*/  IMAD.U32 R6, R15, 0x10000, RZ ;  /* 0x000100000f067824 */ /* 0x004fc800078e00ff */
[----:B------:R-:W-:-:S04]  /*c1e0*/  FMUL R7, R6, UR16 ;  /* 0x0000001006077c20 */ /* 0x000fc80008400000 */
[----:B------:R-:W-:-:S05]  /*c1f0*/  FFMA R7, R24, UR13, R7 ;  /* 0x0000000d18077c23 */ /* 0x000fca0008000007 */
[----:B------:R-:W-:Y:S01]  /*c200*/  F2FP.BF16.F32.PACK_AB R6, RZ, R7 ;  /* 0x00000007ff06723e */ /* 0x000fe200000010ff */
[----:B------:R-:W-:-:S03]  /*c210*/  VIADD R7, R3, UR4 ;  /* 0x0000000403077c36 */ /* 0x000fc60008000000 */
[----:B------:R-:W-:Y:S01]  /*c220*/  PRMT R9, R6, 0x7610, R9 ;  /* 0x0000761006097816 */ /* 0x000fe20000000009 */
[----:B------:R-:W-:-:S05]  /*c230*/  @P2 IMAD.MOV.U32 R6, RZ, RZ, R2 ;  /* 0x000000ffff062224 */ /* 0x000fca00078e0002 */
[----:B------:R0:W-:Y:S01]  /*c240*/  @P2 STG.E.U16 desc[UR14][R6.64], R9 ;  /* 0x0000000906002986 */ /* 0x0001e2000c10150e */
[----:B------:R-:W-:Y:S05]  /*c250*/  @!P3 BRA `(.L_x_406) ;  /* 0x000000000004b947 */ /* 0x000fea0003800000 */
[----:B------:R1:W5:Y:S02]  /*c260*/  LDG.E.LTC128B.U16 R15, desc[UR14][R4.64+0x2] ;  /* 0x0000020e040f7981 */ /* 0x000364000c1e1520 */
.L_x_406:
[----:B------:R-:W-:Y:S05]  /*c270*/  BSYNC B0 ;  /* 0x0000000000007941 */ /* 0x000fea0003800000 */
.L_x_405:
[----:B0-----:R-:W-:Y:S01]  /*c280*/  IMAD.WIDE.U32 R8, R8, R17, UR10 ;  /* 0x0000000a08087e25 */ /* 0x001fe2000f8e0011 */
[----:B------:R-:W-:Y:S01]  /*c290*/  ISETP.GT.AND P1, PT, R14, 0xc8, PT ;  /* 0x000000c80e00780c */ /* 0x000fe20003f24270 */
[----:B------:R-:W-:Y:S02]  /*c2a0*/  BSSY B0, `(.L_x_407) ;  /* 0x000000f000007945 */ /* 0x000fe40003800000 */
[----:B-----5:R-:W-:Y:S01]  /*c2b0*/  IMAD.U32 R12, R15, 0x10000, RZ ;  /* 0x000100000f0c7824 */ /* 0x020fe200078e00ff */
[----:B------:R-:W-:Y:S02]  /*c2c0*/  IADD3 R10, P2, R10, R8, RZ ;  /* 0x000000080a0a7210 */ /* 0x000fe40007f5e0ff */
[----:B------:R-:W-:Y:S01]  /*c2d0*/  ISETP.GT.AND P4, PT, R0, RZ, P1 ;  /* 0x000000ff0000720c */ /* 0x000fe20000f84270 */
[----:B------:R-:W-:Y:S01]  /*c2e0*/  FMUL R12, R12, UR16 ;  /* 0x000000100c0c7c20 */ /* 0x000fe20008400000 */
[----:B------:R-:W-:Y:S01]  /*c2f0*/  IADD3.X R9, R11, R13, R9, P2, !PT ;  /* 0x0000000d0b097210 */ /* 0x000fe200017fe409 */
[----:B------:R-:W-:Y:S01]  /*c300*/  @P3 IMAD.MOV.U32 R11, RZ, RZ, R7 ;  /* 0x000000ffff0b3224 */ /* 0x000fe200078e0007 */
[----:B------:R-:W-:Y:S01]  /*c310*/  LEA R8, P2, R10, UR22, 0x1 ;  /* 0x000000160a087c11 */ /* 0x000fe2000f8408ff */
[----:B------:R-:W-:-:S03]  /*c320*/  FFMA R12, R25, UR13, R12 ;  /* 0x0000000d190c7c23 */ /* 0x000fc6000800000c */
[----:B------:R-:W-:Y:S01]  /*c330*/  LEA.HI.X R9, R10, UR23, R9, 0x1, P2 ;  /* 0x000000170a097c11 */ /* 0x000fe200090f0c09 */
[----:B------:R-:W-:Y:S01]  /*c340*/  @P3 IMAD.MOV.U32 R10, RZ, RZ, R2 ;  /* 0x000000ffff0a3224 */ /* 0x000fe200078e0002 */
[----:B------:R-:W-:-:S05]  /*c350*/  F2FP.BF16.F32.PACK_AB R12, RZ, R12 ;  /* 0x0000000cff0c723e */ /* 0x000fca00000010ff */
[----:B------:R0:W-:Y:S01]  /*c360*/  @P3 STG.E.U16 desc[UR14][R10.64+0x2], R12 ;  /* 0x0000020c0a003986 */ /* 0x0001e2000c10150e */
[----:B------:R-:W-:Y:S05]  /*c370*/  @!P4 BRA `(.L_x_408) ;  /* 0x000000000004c947 */ /* 0x000fea0003800000 */
[----:B------:R2:W5:Y:S02]  /*c380*/  LDG.E.LTC128B.U16 R15, desc[UR14][R8.64] ;  /* 0x0000000e080f7981 */ /* 0x000564000c1e1520 */
.L_x_408:
[----:B------:R-:W-:Y:S05]  /*c390*/  BSYNC B0 ;  /* 0x0000000000007941 */ /* 0x000fea0003800000 */
.L_x_407:
[----:B0----5:R-:W-:Y:S01]  /*c3a0*/  IMAD.U32 R10, R15, 0x10000, RZ ;  /* 0x000100000f0a7824 */ /* 0x021fe200078e00ff */
[----:B------:R-:W-:Y:S01]  /*c3b0*/  ISETP.GT.AND P3, PT, R0, 0x1, P1 ;  /* 0x000000010000780c */ /* 0x000fe20000f64270 */
[----:B------:R-:W-:Y:S02]  /*c3c0*/  BSSY B0, `(.L_x_409) ;  /* 0x0000009000007945 */ /* 0x000fe40003800000 */
[----:B------:R-:W-:Y:S01]  /*c3d0*/  FMUL R11, R10, UR16 ;  /* 0x000000100a0b7c20 */ /* 0x000fe20008400000 */
[----:B------:R-:W-:-:S03]  /*c3e0*/  IADD3 R10, P2, R2, UR8, RZ ;  /* 0x00000008020a7c10 */ /* 0x000fc6000ff5e0ff */
[----:B------:R-:W-:-:S05]  /*c3f0*/  FFMA R11, R26, UR13, R11 ;  /* 0x0000000d1a0b7c23 */ /* 0x000fca000800000b */
[----:B------:R-:W-:Y:S02]  /*c400*/  F2FP.BF16.F32.PACK_AB R12, RZ, R11 ;  /* 0x0000000bff0c723e */ /* 0x000fe400000010ff */
[----:B------:R-:W-:-:S05]  /*c410*/  IADD3.X R11, R7, UR5, RZ, P2, !PT ;  /* 0x00000005070b7c10 */ /* 0x000fca00097fe4ff */
[----:B------:R0:W-:Y:S01]  /*c420*/  @P4 STG.E.U16 desc[UR14][R10.64], R12 ;  /* 0x0000000c0a004986 */ /* 0x0001e2000c10150e */
[----:B------:R-:W-:Y:S05]  /*c430*/  @!P3 BRA `(.L_x_410) ;  /* 0x000000000004b947 */ /* 0x000fea0003800000 */
[----:B------:R3:W5:Y:S02]  /*c440*/  LDG.E.LTC128B.U16 R15, desc[UR14][R8.64+0x2] ;  /* 0x0000020e080f7981 */ /* 0x000764000c1e1520 */
.L_x_410:
[----:B------:R-:W-:Y:S05]  /*c450*/  BSYNC B0 ;  /* 0x0000000000007941 */ /* 0x000fea0003800000 */
.L_x_409:
        /* <DEDUP_REMOVED lines=9> */
.L_x_412:
[----:B------:R-:W-:Y:S05]  /*c4f0*/  BSYNC B0 ;  /* 0x0000000000007941 */ /* 0x000fea0003800000 */
.L_x_411:
[----:B0----5:R-:W-:Y:S01]  /*c500*/  IMAD.U32 R12, R15, 0x10000, RZ ;  /* 0x000100000f0c7824 */ /* 0x021fe200078e00ff */
[----:B------:R-:W-:Y:S01]  /*c510*/  ISETP.GT.AND P3, PT, R0, 0x9, P0 ;  /* 0x000000090000780c */ /* 0x000fe20000764270 */
[----:B------:R-:W-:Y:S02]  /*c520*/  BSSY B0, `(.L_x_413) ;  /* 0x000000a000007945 */ /* 0x000fe40003800000 */
        /* <DEDUP_REMOVED lines=9> */
.L_x_414:
[----:B------:R-:W-:Y:S05]  /*c5c0*/  BSYNC B0 ;  /* 0x0000000000007941 */ /* 0x000fea0003800000 */
.L_x_413:
[----:B0----5:R-:W-:Y:S01]  /*c5d0*/  IMAD.U32 R12, R15, 0x10000, RZ ;  /* 0x000100000f0c7824 */ /* 0x021fe200078e00ff */
[----:B------:R-:W-:Y:S01]  /*c5e0*/  ISETP.GT.AND P4, PT, R0, 0x8, P1 ;  /* 0x000000080000780c */ /* 0x000fe20000f84270 */
[----:B------:R-:W-:Y:S01]  /*c5f0*/  @P3 IMAD.MOV.U32 R13, RZ, RZ, R7 ;  /* 0x000000ffff0d3224 */ /* 0x000fe200078e0007 */
[----:B------:R-:W-:Y:S01]  /*c600*/  BSSY B0, `(.L_x_415) ;  /* 0x0000009000007945 */ /* 0x000fe20003800000 */
[----:B------:R-:W-:-:S04]  /*c610*/  FMUL R12, R12, UR16 ;  /* 0x000000100c0c7c20 */ /* 0x000fc80008400000 */
[----:B------:R-:W-:-:S05]  /*c620*/  FFMA R12, R29, UR13, R12 ;  /* 0x0000000d1d0c7c23 */ /* 0x000fca000800000c */
[----:B------:R-:W-:-:S04]  /*c630*/  F2FP.BF16.F32.PACK_AB R12, RZ, R12 ;  /* 0x0000000cff0c723e */ /* 0x000fc800000010ff */
[----:B------:R-:W-:Y:S01]  /*c640*/  PRMT R14, R12, 0x7610, R14 ;  /* 0x000076100c0e7816 */ /* 0x000fe2000000000e */
[----:B------:R-:W-:-:S05]  /*c650*/  @P3 IMAD.MOV.U32 R12, RZ, RZ, R2 ;  /* 0x000000ffff0c3224 */ /* 0x000fca00078e0002 */
[----:B------:R0:W-:Y:S01]  /*c660*/  @P3 STG.E.U16 desc[UR14][R12.64+0x12], R14 ;  /* 0x0000120e0c003986 */ /* 0x0001e2000c10150e */
[----:B------:R-:W-:Y:S05]  /*c670*/  @!P4 BRA `(.L_x_416) ;  /* 0x000000000004c947 */ /* 0x000fea0003800000 */
[----:B------:R0:W5:Y:S02]  /*c680*/  LDG.E.LTC128B.U16 R15, desc[UR14][R8.64+0x10] ;  /* 0x0000100e080f7981 */ /* 0x000164000c1e1520 */
.L_x_416:
[----:B------:R-:W-:Y:S05]  /*c690*/  BSYNC B0 ;  /* 0x0000000000007941 */ /* 0x000fea0003800000 */
.L_x_415:
        /* <DEDUP_REMOVED lines=9> */
.L_x_418:
[----:B------:R-:W-:Y:S05]  /*c730*/  BSYNC B0 ;  /* 0x0000000000007941 */ /* 0x000fea0003800000 */
.L_x_417:
        /* <DEDUP_REMOVED lines=9> */
.L_x_420:
[----:B------:R-:W-:Y:S05]  /*c7d0*/  BSYNC B0 ;  /* 0x0000000000007941 */ /* 0x000fea0003800000 */
.L_x_419:
[----:B0----5:R-:W-:Y:S01]  /*c7e0*/  IMAD.U32 R12, R15, 0x10000, RZ ;  /* 0x000100000f0c7824 */ /* 0x021fe200078e00ff */
[----:B------:R-:W-:Y:S01]  /*c7f0*/  ISETP.GT.AND P3, PT, R0, 0x11, P0 ;  /* 0x000000110000780c */ /* 0x000fe20000764270 */
[----:B------:R-:W-:Y:S02]  /*c800*/  BSSY B0, `(.L_x_421) ;  /* 0x000000a000007945 */ /* 0x000fe40003800000 */
        /* <DEDUP_REMOVED lines=9> */
.L_x_422:
[----:B------:R-:W-:Y:S05]  /*c8a0*/  BSYNC B0 ;  /* 0x0000000000007941 */ /* 0x000fea0003800000 */
.L_x_421:
        /* <DEDUP_REMOVED lines=12> */
.L_x_424:
[----:B------:R-:W-:Y:S05]  /*c970*/  BSYNC B0 ;  /* 0x0000000000007941 */ /* 0x000fea0003800000 */
.L_x_423:
        /* <DEDUP_REMOVED lines=9> */
.L_x_426:
[----:B------:R-:W-:Y:S05]  /*ca10*/  BSYNC B0 ;  /* 0x0000000000007941 */ /* 0x000fea0003800000 */
.L_x_425:
        /* <DEDUP_REMOVED lines=9> */
.L_x_428:
[----:B------:R-:W-:Y:S05]  /*cab0*/  BSYNC B0 ;  /* 0x0000000000007941 */ /* 0x000fea0003800000 */
.L_x_427:
[----:B0----5:R-:W-:Y:S01]  /*cac0*/  IMAD.U32 R12, R15, 0x10000, RZ ;  /* 0x000100000f0c7824 */ /* 0x021fe200078e00ff */
[----:B------:R-:W-:Y:S01]  /*cad0*/  ISETP.GT.AND P3, PT, R0, 0x19, P0 ;  /* 0x000000190000780c */ /* 0x000fe20000764270 */
[----:B------:R-:W-:Y:S02]  /*cae0*/  BSSY B0, `(.L_x_429) ;  /* 0x000000a000007945 */ /* 0x000fe40003800000 */
[----:B------:R-:W-:Y:S01]  /*caf0*/  FMUL R13, R12, UR16 ;  /* 0x000000100c0d7c20 */ /* 0x000fe20008400000 */
[----:B------:R-:W-:-:S03]  /*cb00*/  @P4 IMAD.MOV.U32 R12, RZ, RZ, R2 ;  /* 0x000000ffff0c4224 */ /* 0x000fc600078e0002 */
[----:B------:R-:W-:-:S05]  /*cb10*/  FFMA R13, R36, UR13, R13 ;  /* 0x0000000d240d7c23 */ /* 0x000fca000800000d */
[----:B------:R-:W-:-:S04]  /*cb20*/  F2FP.BF16.F32.PACK_AB R13, RZ, R13 ;  /* 0x0000000dff0d723e */ /* 0x000fc800000010ff */
[----:B------:R-:W-:Y:S02]  /*cb30*/  PRMT R14, R13, 0x7610, R14 ;  /* 0x000076100d0e7816 */ /* 0x000fe4000000000e */
[----:B------:R-:W-:-:S05]  /*cb40*/  @P4 MOV R13, R7 ;  /* 0x00000007000d4202 */ /* 0x000fca0000000f00 */
[----:B------:R0:W-:Y:S01]  /*cb50*/  @P4 STG.E.U16 desc[UR14][R12.64+0x30], R14 ;  /* 0x0000300e0c004986 */ /* 0x0001e2000c10150e */
[----:B------:R-:W-:Y:S05]  /*cb60*/  @!P3 BRA `(.L_x_430) ;  /* 0x000000000004b947 */ /* 0x000fea0003800000 */
[----:B------:R0:W5:Y:S02]  /*cb70*/  LDG.E.LTC128B.U16 R15, desc[UR14][R4.64+0x32] ;  /* 0x0000320e040f7981 */ /* 0x000164000c1e1520 */
.L_x_430:
[----:B------:R-:W-:Y:S05]  /*cb80*/  BSYNC B0 ;  /* 0x0000000000007941 */ /* 0x000fea0003800000 */
.L_x_429:
        /* <DEDUP_REMOVED lines=12> */
.L_x_432:
[----:B------:R-:W-:Y:S05]  /*cc50*/  BSYNC B0 ;  /* 0x0000000000007941 */ /* 0x000fea0003800000 */
.L_x_431:
        /* <DEDUP_REMOVED lines=9> */
.L_x_434:
[----:B------:R-:W-:Y:S05]  /*ccf0*/  BSYNC B0 ;  /* 0x0000000000007941 */ /* 0x000fea0003800000 */
.L_x_433:
        /* <DEDUP_REMOVED lines=9> */
.L_x_436:
[----:B------:R-:W-:Y:S05]  /*cd90*/  BSYNC B0 ;  /* 0x0000000000007941 */ /* 0x000fea0003800000 */
.L_x_435:
        /* <DEDUP_REMOVED lines=12> */
.L_x_438:
[----:B------:R-:W-:Y:S05]  /*ce60*/  BSYNC B0 ;  /* 0x0000000000007941 */ /* 0x000fea0003800000 */
.L_x_437:
        /* <DEDUP_REMOVED lines=12> */
.L_x_440:
[----:B------:R-:W-:Y:S05]  /*cf30*/  BSYNC B0 ;  /* 0x0000000000007941 */ /* 0x000fea0003800000 */
.L_x_439:
        /* <DEDUP_REMOVED lines=9> */
.L_x_442:
[----:B------:R-:W-:Y:S05]  /*cfd0*/  BSYNC B0 ;  /* 0x0000000000007941 */ /* 0x000fea0003800000 */
.L_x_441:
        /* <DEDUP_REMOVED lines=9> */
.L_x_444:
[----:B------:R-:W-:Y:S05]  /*d070*/  BSYNC B0 ;  /* 0x0000000000007941 */ /* 0x000fea0003800000 */
.L_x_443:
        /* <DEDUP_REMOVED lines=12> */
.L_x_446:
[----:B------:R-:W-:Y:S05]  /*d140*/  BSYNC B0 ;  /* 0x0000000000007941 */ /* 0x000fea0003800000 */
.L_x_445:
[----:B0----5:R-:W-:Y:S01]  /*d150*/  SHF.L.U32 R12, R15, 0x10, RZ ;  /* 0x000000100f0c7819 */ /* 0x021fe200000006ff */
[----:B------:R-:W-:Y:S01]  /*d160*/  @P3 IMAD.MOV.U32 R13, RZ, RZ, R7 ;  /* 0x000000ffff0d3224 */ /* 0x000fe200078e0007 */
[----:B------:R-:W-:Y:S01]  /*d170*/  ISETP.GT.AND P4, PT, R0, 0x28, P1 ;  /* 0x000000280000780c */ /* 0x000fe20000f84270 */
[----:B------:R-:W-:Y:S02]  /*d180*/  BSSY B0, `(.L_x_447) ;  /* 0x0000009000007945 */ /* 0x000fe40003800000 */
        /* <DEDUP_REMOVED lines=8> */
.L_x_448:
[----:B------:R-:W-:Y:S05]  /*d210*/  BSYNC B0 ;  /* 0x0000000000007941 */ /* 0x000fea0003800000 */
.L_x_447:
        /* <DEDUP_REMOVED lines=9> */
.L_x_450:
[----:B------:R-:W-:Y:S05]  /*d2b0*/  BSYNC B0 ;  /* 0x0000000000007941 */ /* 0x000fea0003800000 */
.L_x_449:
        /* <DEDUP_REMOVED lines=9> */
.L_x_452:
[----:B------:R-:W-:Y:S05]  /*d350*/  BSYNC B0 ;  /* 0x0000000000007941 */ /* 0x000fea0003800000 */
.L_x_451:
        /* <DEDUP_REMOVED lines=12> */
.L_x_454:
[----:B------:R-:W-:Y:S05]  /*d420*/  BSYNC B0 ;  /* 0x0000000000007941 */ /* 0x000fea0003800000 */
.L_x_453:
        /* <DEDUP_REMOVED lines=12> */
.L_x_456:
[----:B------:R-:W-:Y:S05]  /*d4f0*/  BSYNC B0 ;  /* 0x0000000000007941 */ /* 0x000fea0003800000 */
.L_x_455:
[----:B-----5:R-:W-:Y:S01]  /*d500*/  IMAD.U32 R11, R15, 0x10000, RZ ;  /* 0x000100000f0b7824 */ /* 0x020fe200078e00ff */
[----:B------:R-:W-:Y:S01]  /*d510*/  ISETP.GT.AND P3, PT, R0, 0x31, P1 ;  /* 0x000000310000780c */ /* 0x000fe20000f64270 */
[----:B------:R-:W-:Y:S02]  /*d520*/  BSSY B0, `(.L_x_457) ;  /* 0x0000008000007945 */ /* 0x000fe40003800000 */
[----:B------:R-:W-:-:S04]  /*d530*/  FMUL R11, R11, UR16 ;  /* 0x000000100b0b7c20 */ /* 0x000fc80008400000 */
[----:B------:R-:W-:-:S05]  /*d540*/  FFMA R11, R50, UR13, R11 ;  /* 0x0000000d320b7c23 */ /* 0x000fca000800000b */
[----:B0-----:R-:W-:Y:S02]  /*d550*/  F2FP.BF16.F32.PACK_AB R12, RZ, R11 ;  /* 0x0000000bff0c723e */ /* 0x001fe400000010ff */
[----:B------:R-:W-:-:S05]  /*d560*/  IADD3.X R11, R7, UR5, RZ, P2, !PT ;  /* 0x00000005070b7c10 */ /* 0x000fca00097fe4ff */
[----:B------:R0:W-:Y:S01]  /*d570*/  @P4 STG.E.U16 desc[UR14][R10.64+0x60], R12 ;  /* 0x0000600c0a004986 */ /* 0x0001e2000c10150e */
[----:B------:R-:W-:Y:S05]  /*d580*/  @!P3 BRA `(.L_x_458) ;  /* 0x000000000004b947 */ /* 0x000fea0003800000 */
[----:B------:R0:W5:Y:S02]  /*d590*/  LDG.E.LTC128B.U16 R15, desc[UR14][R8.64+0x62] ;  /* 0x0000620e080f7981 */ /* 0x000164000c1e1520 */
.L_x_458:
[----:B------:R-:W-:Y:S05]  /*d5a0*/  BSYNC B0 ;  /* 0x0000000000007941 */ /* 0x000fea0003800000 */
.L_x_457:
[----:B0----5:R-:W-:Y:S01]  /*d5b0*/  IMAD.U32 R12, R15, 0x10000, RZ ;  /* 0x000100000f0c7824 */ /* 0x021fe200078e00ff */
[----:B------:R-:W-:Y:S01]  /*d5c0*/  ISETP.GT.AND P2, PT, R0, 0x38, P0 ;  /* 0x000000380000780c */ /* 0x000fe20000744270 */
[----:B------:R-:W-:Y:S02]  /*d5d0*/  BSSY B0, `(.L_x_459) ;  /* 0x000000a000007945 */ /* 0x000fe40003800000 */
        /* <DEDUP_REMOVED lines=9> */
.L_x_460:
[----:B------:R-:W-:Y:S05]  /*d670*/  BSYNC B0 ;  /* 0x0000000000007941 */ /* 0x000fea0003800000 */
.L_x_459:
        /* <DEDUP_REMOVED lines=12> */
.L_x_462:
[----:B------:R-:W-:Y:S05]  /*d740*/  BSYNC B0 ;  /* 0x0000000000007941 */ /* 0x000fea0003800000 */
.L_x_461:
        /* <DEDUP_REMOVED lines=12> */
.L_x_464:
[----:B------:R-:W-:Y:S05]  /*d810*/  BSYNC B0 ;  /* 0x0000000000007941 */ /* 0x000fea0003800000 */
.L_x_463:
[----:B0----5:R-:W-:Y:S01]  /*d820*/  IMAD.U32 R12, R15, 0x10000, RZ ;  /* 0x000100000f0c7824 */ /* 0x021fe200078e00ff */
[----:B------:R-:W-:Y:S01]  /*d830*/  ISETP.GT.AND P3, PT, R0, 0x39, P1 ;  /* 0x000000390000780c */ /* 0x000fe20000f64270 */
[----:B------:R-:W-:Y:S02]  /*d840*/  BSSY B0, `(.L_x_465) ;  /* 0x000000a000007945 */ /* 0x000fe40003800000 */
[----:B------:R-:W-:Y:S01]  /*d850*/  FMUL R13, R12, UR16 ;  /* 0x000000100c0d7c20 */ /* 0x000fe20008400000 */
[----:B------:R-:W-:-:S03]  /*d860*/  VIADD R12, R2, UR8 ;  /* 0x00000008020c7c36 */ /* 0x000fc60008000000 */
[----:B------:R-:W-:-:S05]  /*d870*/  FFMA R13, R54, UR13, R13 ;  /* 0x0000000d360d7c23 */ /* 0x000fca000800000d */
[----:B------:R-:W-:-:S04]  /*d880*/  F2FP.BF16.F32.PACK_AB R13, RZ, R13 ;  /* 0x0000000dff0d723e */ /* 0x000fc800000010ff */
[----:B------:R-:W-:Y:S01]  /*d890*/  PRMT R14, R13, 0x7610, R14 ;  /* 0x000076100d0e7816 */ /* 0x000fe2000000000e */
[----:B------:R-:W-:-:S05]  /*d8a0*/  @P2 IMAD.MOV.U32 R13, RZ, RZ, R11 ;  /* 0x000000ffff0d2224 */ /* 0x000fca00078e000b */
[----:B------:R0:W-:Y:S01]  /*d8b0*/  @P2 STG.E.U16 desc[UR14][R12.64+0x70], R14 ;  /* 0x0000700e0c002986 */ /* 0x0001e2000c10150e */
[----:B------:R-:W-:Y:S05]  /*d8c0*/  @!P3 BRA `(.L_x_466) ;  /* 0x000000000004b947 */ /* 0x000fea0003800000 */
[----:B------:R0:W5:Y:S02]  /*d8d0*/  LDG.E.LTC128B.U16 R15, desc[UR14][R8.64+0x72] ;  /* 0x0000720e080f7981 */ /* 0x000164000c1e1520 */
.L_x_466:
[----:B------:R-:W-:Y:S05]  /*d8e0*/  BSYNC B0 ;  /* 0x0000000000007941 */ /* 0x000fea0003800000 */
.L_x_465:
        /* <DEDUP_REMOVED lines=12> */
.L_x_468:
[----:B------:R-:W-:Y:S05]  /*d9b0*/  BSYNC B0 ;  /* 0x0000000000007941 */ /* 0x000fea0003800000 */
.L_x_467:
        /* <DEDUP_REMOVED lines=12> */
.L_x_470:
[----:B------:R-:W-:Y:S05]  /*da80*/  BSYNC B0 ;  /* 0x0000000000007941 */ /* 0x000fea0003800000 */
.L_x_469:
        /* <DEDUP_REMOVED lines=12> */
.L_x_472:
[----:B------:R-:W-:Y:S05]  /*db50*/  BSYNC B0 ;  /* 0x0000000000007941 */ /* 0x000fea0003800000 */
.L_x_471:
[----:B0----5:R-:W-:Y:S01]  /*db60*/  IMAD.U32 R12, R15, 0x10000, RZ ;  /* 0x000100000f0c7824 */ /* 0x021fe200078e00ff */
[----:B------:R-:W-:Y:S01]  /*db70*/  ISETP.GT.AND P3, PT, R0, 0x41, P1 ;  /* 0x000000410000780c */ /* 0x000fe20000f64270 */
[----:B------:R-:W-:Y:S02]  /*db80*/  BSSY B0, `(.L_x_473) ;  /* 0x000000a000007945 */ /* 0x000fe40003800000 */
[----:B------:R-:W-:Y:S01]  /*db90*/  FMUL R13, R12, UR16 ;  /* 0x000000100c0d7c20 */ /* 0x000fe20008400000 */
[----:B------:R-:W-:-:S03]  /*dba0*/  IADD3 R12, R2, UR8, RZ ;  /* 0x00000008020c7c10 */ /* 0x000fc6000fffe0ff */
[----:B------:R-:W-:-:S05]  /*dbb0*/  FFMA R13, R58, UR13, R13 ;  /* 0x0000000d3a0d7c23 */ /* 0x000fca000800000d */
[----:B------:R-:W-:-:S04]  /*dbc0*/  F2FP.BF16.F32.PACK_AB R13, RZ, R13 ;  /* 0x0000000dff0d723e */ /* 0x000fc800000010ff */
[----:B------:R-:W-:Y:S01]  /*dbd0*/  PRMT R14, R13, 0x7610, R14 ;  /* 0x000076100d0e7816 */ /* 0x000fe2000000000e */
[----:B------:R-:W-:-:S05]  /*dbe0*/  @P2 IMAD.MOV.U32 R13, RZ, RZ, R11 ;  /* 0x000000ffff0d2224 */ /* 0x000fca00078e000b */
[----:B------:R0:W-:Y:S01]  /*dbf0*/  @P2 STG.E.U16 desc[UR14][R12.64+0x80], R14 ;  /* 0x0000800e0c002986 */ /* 0x0001e2000c10150e */
[----:B------:R-:W-:Y:S05]  /*dc00*/  @!P3 BRA `(.L_x_474) ;  /* 0x000000000004b947 */ /* 0x000fea0003800000 */
[----:B------:R0:W5:Y:S02]  /*dc10*/  LDG.E.LTC128B.U16 R15, desc[UR14][R8.64+0x82] ;  /* 0x0000820e080f7981 */ /* 0x000164000c1e1520 */
.L_x_474:
[----:B------:R-:W-:Y:S05]  /*dc20*/  BSYNC B0 ;  /* 0x0000000000007941 */ /* 0x000fea0003800000 */
.L_x_473:
        /* <DEDUP_REMOVED lines=12> */
.L_x_476:
[----:B------:R-:W-:Y:S05]  /*dcf0*/  BSYNC B0 ;  /* 0x0000000000007941 */ /* 0x000fea0003800000 */
.L_x_475:
        /* <DEDUP_REMOVED lines=12> */
.L_x_478:
[----:B------:R-:W-:Y:S05]  /*ddc0*/  BSYNC B0 ;  /* 0x0000000000007941 */ /* 0x000fea0003800000 */
.L_x_477:
        /* <DEDUP_REMOVED lines=12> */
.L_x_480:
[----:B------:R-:W-:Y:S05]  /*de90*/  BSYNC B0 ;  /* 0x0000000000007941 */ /* 0x000fea0003800000 */
.L_x_479:
        /* <DEDUP_REMOVED lines=12> */
.L_x_482:
[----:B------:R-:W-:Y:S05]  /*df60*/  BSYNC B0 ;  /* 0x0000000000007941 */ /* 0x000fea0003800000 */
.L_x_481:
        /* <DEDUP_REMOVED lines=12> */
.L_x_484:
[----:B------:R-:W-:Y:S05]  /*e030*/  BSYNC B0 ;  /* 0x0000000000007941 */ /* 0x000fea0003800000 */
.L_x_483:
[----:B0----5:R-:W-:Y:S01]  /*e040*/  SHF.L.U32 R12, R15, 0x10, RZ ;  /* 0x000000100f0c7819 */ /* 0x021fe200000006ff */
[----:B------:R-:W-:Y:S01]  /*e050*/  BSSY B0, `(.L_x_485) ;  /* 0x000000b000007945 */ /* 0x000fe20003800000 */
[----:B------:R-:W-:-:S03]  /*e060*/  ISETP.GT.AND P3, PT, R0, 0x51, P0 ;  /* 0x000000510000780c */ /* 0x000fc60000764270 */
        /* <DEDUP_REMOVED lines=9> */
.L_x_486:
[----:B------:R-:W-:Y:S05]  /*e100*/  BSYNC B0 ;  /* 0x0000000000007941 */ /* 0x000fea0003800000 */
.L_x_485:
        /* <DEDUP_REMOVED lines=12> */
.L_x_488:
[----:B------:R-:W-:Y:S05]  /*e1d0*/  BSYNC B0 ;  /* 0x0000000000007941 */ /* 0x000fea0003800000 */
.L_x_487:
        /* <DEDUP_REMOVED lines=12> */
.L_x_490:
[----:B------:R-:W-:Y:S05]  /*e2a0*/  BSYNC B0 ;  /* 0x0000000000007941 */ /* 0x000fea0003800000 */
.L_x_489:
        /* <DEDUP_REMOVED lines=12> */
.L_x_492:
[----:B------:R-:W-:Y:S05]  /*e370*/  BSYNC B0 ;  /* 0x0000000000007941 */ /* 0x000fea0003800000 */
.L_x_491:
        /* <DEDUP_REMOVED lines=12> */
.L_x_494:
[----:B------:R-:W-:Y:S05]  /*e440*/  BSYNC B0 ;  /* 0x0000000000007941 */ /* 0x000fea0003800000 */
.L_x_493:
[----:B0----5:R-:W-:Y:S01]  /*e450*/  IMAD.U32 R12, R15, 0x10000, RZ ;  /* 0x000100000f0c7824 */ /* 0x021fe200078e00ff */
[----:B------:R-:W-:Y:S01]  /*e460*/  @P3 MOV R13, R7 ;  /* 0x00000007000d3202 */ /* 0x000fe20000000f00 */
[----:B------:R-:W-:Y:S01]  /*e470*/  BSSY B0, `(.L_x_495) ;  /* 0x000000a000007945 */ /* 0x000fe20003800000 */
[----:B------:R-:W-:Y:S01]  /*e480*/  ISETP.GT.AND P2, PT, R0, 0x58, P1 ;  /* 0x000000580000780c */ /* 0x000fe20000f44270 */
        /* <DEDUP_REMOVED lines=8> */
.L_x_496:
[----:B------:R-:W-:Y:S05]  /*e510*/  BSYNC B0 ;  /* 0x0000000000007941 */ /* 0x000fea0003800000 */
.L_x_495:
        /* <DEDUP_REMOVED lines=12> */
.L_x_498:
[----:B------:R-:W-:Y:S05]  /*e5e0*/  BSYNC B0 ;  /* 0x0000000000007941 */ /* 0x000fea0003800000 */
.L_x_497:
        /* <DEDUP_REMOVED lines=12> */
.L_x_500:
[----:B------:R-:W-:Y:S05]  /*e6b0*/  BSYNC B0 ;  /* 0x0000000000007941 */ /* 0x000fea0003800000 */
.L_x_499:
        /* <DEDUP_REMOVED lines=12> */
.L_x_502:
[----:B------:R-:W-:Y:S05]  /*e780*/  BSYNC B0 ;  /* 0x0000000000007941 */ /* 0x000fea0003800000 */
.L_x_501:
        /* <DEDUP_REMOVED lines=12> */
.L_x_504:
[----:B------:R-:W-:Y:S05]  /*e850*/  BSYNC B0 ;  /* 0x0000000000007941 */ /* 0x000fea0003800000 */
.L_x_503:
        /* <DEDUP_REMOVED lines=12> */
.L_x_506:
[----:B------:R-:W-:Y:S05]  /*e920*/  BSYNC B0 ;  /* 0x0000000000007941 */ /* 0x000fea0003800000 */
.L_x_505:
[----:B0----5:R-:W-:Y:S01]  /*e930*/  IMAD.U32 R12, R15, 0x10000, RZ ;  /* 0x000100000f0c7824 */ /* 0x021fe200078e00ff */
[----:B------:R-:W-:Y:S01]  /*e940*/  ISETP.GT.AND P2, PT, R0, 0x68, P0 ;  /* 0x000000680000780c */ /* 0x000fe20000744270 */
[----:B------:R-:W-:Y:S02]  /*e950*/  BSSY B0, `(.L_x_507) ;  /* 0x000000a000007945 */ /* 0x000fe40003800000 */
[----:B------:R-:W-:-:S04]  /*e960*/  FMUL R12, R12, UR16 ;  /* 0x000000100c0c7c20 */ /* 0x000fc80008400000 */
[----:B------:R-:W-:-:S05]  /*e970*/  FFMA R12, R75, UR13, R12 ;  /* 0x0000000d4b0c7c23 */ /* 0x000fca000800000c */
[----:B------:R-:W-:Y:S02]  /*e980*/  F2FP.BF16.F32.PACK_AB R13, RZ, R12 ;  /* 0x0000000cff0d723e */ /* 0x000fe400000010ff */
[----:B------:R-:W-:Y:S02]  /*e990*/  IADD3 R12, R2, UR8, RZ ;  /* 0x00000008020c7c10 */ /* 0x000fe4000fffe0ff */
[----:B------:R-:W-:Y:S01]  /*e9a0*/  PRMT R14, R13, 0x7610, R14 ;  /* 0x000076100d0e7816 */ /* 0x000fe2000000000e */
[----:B------:R-:W-:-:S05]  /*e9b0*/  @P3 IMAD.MOV.U32 R13, RZ, RZ, R11 ;  /* 0x000000ffff0d3224 */ /* 0x000fca00078e000b */
[----:B------:R0:W-:Y:S01]  /*e9c0*/  @P3 STG.E.U16 desc[UR14][R12.64+0xc2], R14 ;  /* 0x0000c20e0c003986 */ /* 0x0001e2000c10150e */
[----:B------:R-:W-:Y:S05]  /*e9d0*/  @!P2 BRA `(.L_x_508) ;  /* 0x000000000004a947 */ /* 0x000fea0003800000 */
[----:B------:R0:W5:Y:S02]  /*e9e0*/  LDG.E.LTC128B.U16 R15, desc[UR14][R4.64+0xd0] ;  /* 0x0000d00e040f7981 */ /* 0x000164000c1e1520 */
.L_x_508:
[----:B------:R-:W-:Y:S05]  /*e9f0*/  BSYNC B0 ;  /* 0x0000000000007941 */ /* 0x000fea0003800000 */
.L_x_507:
        /* <DEDUP_REMOVED lines=12> */
.L_x_510:
[----:B------:R-:W-:Y:S05]  /*eac0*/  BSYNC B0 ;  /* 0x0000000000007941 */ /* 0x000fea0003800000 */
.L_x_509:
        /* <DEDUP_REMOVED lines=12> */
.L_x_512:
[----:B------:R-:W-:Y:S05]  /*eb90*/  BSYNC B0 ;  /* 0x0000000000007941 */ /* 0x000fea0003800000 */
.L_x_511:
        /* <DEDUP_REMOVED lines=12> */
.L_x_514:
[----:B------:R-:W-:Y:S05]  /*ec60*/  BSYNC B0 ;  /* 0x0000000000007941 */ /* 0x000fea0003800000 */
.L_x_513:
        /* <DEDUP_REMOVED lines=12> */
.L_x_516:
[----:B------:R-:W-:Y:S05]  /*ed30*/  BSYNC B0 ;  /* 0x0000000000007941 */ /* 0x000fea0003800000 */
.L_x_515:
        /* <DEDUP_REMOVED lines=12> */
.L_x_518:
[----:B------:R-:W-:Y:S05]  /*ee00*/  BSYNC B0 ;  /* 0x0000000000007941 */ /* 0x000fea0003800000 */
.L_x_517:
        /* <DEDUP_REMOVED lines=12> */
.L_x_520:
[----:B------:R-:W-:Y:S05]  /*eed0*/  BSYNC B0 ;  /* 0x0000000000007941 */ /* 0x000fea0003800000 */
.L_x_519:
        /* <DEDUP_REMOVED lines=12> */
.L_x_522:
[----:B------:R-:W-:Y:S05]  /*efa0*/  BSYNC B0 ;  /* 0x0000000000007941 */ /* 0x000fea0003800000 */
.L_x_521:
        /* <DEDUP_REMOVED lines=12> */
.L_x_524:
[----:B------:R-:W-:Y:S05]  /*f070*/  BSYNC B0 ;  /* 0x0000000000007941 */ /* 0x000fea0003800000 */
.L_x_523:
        /* <DEDUP_REMOVED lines=12> */
.L_x_526:
[----:B------:R-:W-:Y:S05]  /*f140*/  BSYNC B0 ;  /* 0x0000000000007941 */ /* 0x000fea0003800000 */
.L_x_525:
[----:B01--45:R-:W-:Y:S01]  /*f150*/  IMAD.U32 R4, R15, 0x10000, RZ ;  /* 0x000100000f047824 */ /* 0x033fe200078e00ff */
[----:B------:R-:W-:Y:S01]  /*f160*/  ISETP.GT.AND P2, PT, R0, 0x78, P1 ;  /* 0x000000780000780c */ /* 0x000fe20000f44270 */
[----:B------:R-:W-:Y:S01]  /*f170*/  @P0 IMAD.MOV.U32 R6, RZ, RZ, R2 ;  /* 0x000000ffff060224 */ /* 0x000fe200078e0002 */
[----:B------:R-:W-:Y:S01]  /*f180*/  BSSY B0, `(.L_x_527) ;  /* 0x0000007000007945 */ /* 0x000fe20003800000 */
[----:B------:R-:W-:-:S04]  /*f190*/  FMUL R4, R4, UR16 ;  /* 0x0000001004047c20 */ /* 0x000fc80008400000 */
[----:B------:R-:W-:-:S05]  /*f1a0*/  FFMA R4, R85, UR13, R4 ;  /* 0x0000000d55047c23 */ /* 0x000fca0008000004 */
[----:B------:R-:W-:-:S05]  /*f1b0*/  F2FP.BF16.F32.PACK_AB R4, RZ, R4 ;  /* 0x00000004ff04723e */ /* 0x000fca00000010ff */
[----:B------:R0:W-:Y:S01]  /*f1c0*/  @P0 STG.E.U16 desc[UR14][R6.64+0xf2], R4 ;  /* 0x0000f20406000986 */ /* 0x0001e2000c10150e */
[----:B------:R-:W-:Y:S05]  /*f1d0*/  @!P2 BRA `(.L_x_528) ;  /* 0x000000000004a947 */ /* 0x000fea0003800000 */
[----:B------:R1:W5:Y:S02]  /*f1e0*/  LDG.E.LTC128B.U16 R15, desc[UR14][R8.64+0xf0] ;  /* 0x0000f00e080f7981 */ /* 0x000364000c1e1520 */
.L_x_528:
[----:B------:R-:W-:Y:S05]  /*f1f0*/  BSYNC B0 ;  /* 0x0000000000007941 */ /* 0x000fea0003800000 */
.L_x_527:
[----:B0----5:R-:W-:Y:S01]  /*f200*/  IMAD.U32 R4, R15, 0x10000, RZ ;  /* 0x000100000f047824 */ /* 0x021fe200078e00ff */
[----:B------:R-:W-:Y:S01]  /*f210*/  ISETP.GT.AND P1, PT, R0, 0x79, P1 ;  /* 0x000000790000780c */ /* 0x000fe20000f24270 */
[----:B------:R-:W-:Y:S02]  /*f220*/  BSSY B0, `(.L_x_529) ;  /* 0x000000a000007945 */ /* 0x000fe40003800000 */
[----:B------:R-:W-:Y:S01]  /*f230*/  FMUL R5, R4, UR16 ;  /* 0x0000001004057c20 */ /* 0x000fe20008400000 */
[----:B------:R-:W-:-:S03]  /*f240*/  VIADD R4, R2, UR8 ;  /* 0x0000000802047c36 */ /* 0x000fc60008000000 */
[----:B------:R-:W-:-:S05]  /*f250*/  FFMA R5, R86, UR13, R5 ;  /* 0x0000000d56057c23 */ /* 0x000fca0008000005 */
[----:B------:R-:W-:-:S04]  /*f260*/  F2FP.BF16.F32.PACK_AB R5, RZ, R5 ;  /* 0x00000005ff05723e */ /* 0x000fc800000010ff */
[----:B------:R-:W-:Y:S02]  /*f270*/  PRMT R0, R5, 0x7610, R0 ;  /* 0x0000761005007816 */ /* 0x000fe40000000000 */
[----:B------:R-:W-:-:S05]  /*f280*/  @P2 MOV R5, R11 ;  /* 0x0000000b00052202 */ /* 0x000fca0000000f00 */
[----:B------:R0:W-:Y:S01]  /*f290*/  @P2 STG.E.U16 desc[UR14][R4.64+0xf0], R0 ;  /* 0x0000f00004002986 */ /* 0x0001e2000c10150e */
[----:B------:R-:W-:Y:S05]  /*f2a0*/  @!P1 BRA `(.L_x_530) ;  /* 0x0000000000049947 */ /* 0x000fea0003800000 */
[----:B------:R4:W5:Y:S02]  /*f2b0*/  LDG.E.LTC128B.U16 R15, desc[UR14][R8.64+0xf2] ;  /* 0x0000f20e080f7981 */ /* 0x000964000c1e1520 */
.L_x_530:
[----:B------:R-:W-:Y:S05]  /*f2c0*/  BSYNC B0 ;  /* 0x0000000000007941 */ /* 0x000fea0003800000 */
.L_x_529:
[----:B-----5:R-:W-:Y:S02]  /*f2d0*/  IMAD.U32 R15, R15, 0x10000, RZ ;  /* 0x000100000f0f7824 */ /* 0x020fe400078e00ff */
[----:B------:R-:W-:Y:S02]  /*f2e0*/  VIADD R2, R2, UR8 ;  /* 0x0000000802027c36 */ /* 0x000fe40008000000 */
[----:B0-----:R-:W-:-:S04]  /*f2f0*/  FMUL R0, R15, UR16 ;  /* 0x000000100f007c20 */ /* 0x001fc80008400000 */
[----:B------:R-:W-:Y:S01]  /*f300*/  FFMA R0, R87, UR13, R0 ;  /* 0x0000000d57007c23 */ /* 0x000fe20008000000 */
[----:B------:R-:W-:Y:S06]  /*f310*/  @!P1 EXIT ;  /* 0x000000000000994d */ /* 0x000fec0003800000 */
[----:B------:R-:W-:Y:S01]  /*f320*/  F2FP.BF16.F32.PACK_AB R0, RZ, R0 ;  /* 0x00000000ff00723e */ /* 0x000fe200000010ff */
[----:B------:R-:W-:-:S05]  /*f330*/  IMAD.MOV.U32 R3, RZ, RZ, R11 ;  /* 0x000000ffff037224 */ /* 0x000fca00078e000b */
[----:B------:R-:W-:Y:S01]  /*f340*/  STG.E.U16 desc[UR14][R2.64+0xf2], R0 ;  /* 0x0000f20002007986 */ /* 0x000fe2000c10150e */
[----:B------:R-:W-:Y:S05]  /*f350*/  EXIT ;  /* 0x000000000000794d */ /* 0x000fea0003800000 */
.L_x_28:
[----:B------:R-:W2:Y:S01]  /*f360*/  LDL.LU R7, [R1+0x8] ;  /* 0x0000080001077983 */ /* 0x000ea20000300800 */
[----:B------:R-:W-:-:S03]  /*f370*/  ULDC.64 UR6, c[0x0][0x650] ;  /* 0x0001940000067ab9 */ /* 0x000fc60000000a00 */
[----:B-1----:R-:W3:Y:S04]  /*f380*/  LDL.LU R6, [R1+0xc] ;  /* 0x00000c0001067983 */ /* 0x002ee80000300800 */
[----:B------:R-:W4:Y:S04]  /*f390*/  LDL.LU R8, [R1+0x18] ;  /* 0x0000180001087983 */ /* 0x000f280000300800 */
[----:B------:R-:W5:Y:S04]  /*f3a0*/  LDL.LU R252, [R1+0x4c] ;  /* 0x00004c0001fc7983 */ /* 0x000f680000300800 */
        /* <DEDUP_REMOVED lines=35> */
[----:B------:R-:W5:Y:S01]  /*f5e0*/  LDL.LU R232, [R1+0xdc] ;  /* 0x0000dc0001e87983 */ /* 0x000f620000300800 */
[----:B------:R-:W-:-:S03]  /*f5f0*/  LEA R2, P2, R4, UR6, 0x1 ;  /* 0x0000000604027c11 */ /* 0x000fc6000f8408ff */
[----:B------:R-:W5:Y:S04]  /*f600*/  LDL.LU R231, [R1+0xe0] ;  /* 0x0000e00001e77983 */ /* 0x000f680000300800 */
[----:B------:R-:W5:Y:S04]  /*f610*/  LDL.LU R233, [R1+0xe4] ;  /* 0x0000e40001e97983 */ /* 0x000f680000300800 */
[----:B------:R-:W5:Y:S04]  /*f620*/  LDL.LU R234, [R1+0xe8] ;  /* 0x0000e80001ea7983 */ /* 0x000f680000300800 */
[----:B------:R-:W5:Y:S01]  /*f630*/  LDL.LU R235, [R1+0xec] ;  /* 0x0000ec0001eb7983 */ /* 0x000f620000300800 */
[----:B------:R-:W-:-:S03]  /*f640*/  LEA.HI.X R3, R4, UR7, R3, 0x1, P2 ;  /* 0x0000000704037c11 */ /* 0x000fc600090f0c03 */
[----:B------:R-:W5:Y:S04]  /*f650*/  LDL.LU R236, [R1+0xf0] ;  /* 0x0000f00001ec7983 */ /* 0x000f680000300800 */
[----:B------:R-:W5:Y:S04]  /*f660*/  LDL.LU R237, [R1+0xf4] ;  /* 0x0000f40001ed7983 */ /* 0x000f680000300800 */
[----:B------:R-:W5:Y:S04]  /*f670*/  LDL.LU R238, [R1+0xf8] ;  /* 0x0000f80001ee7983 */ /* 0x000f680000300800 */
[----:B------:R-:W5:Y:S04]  /*f680*/  LDL.LU R239, [R1+0xfc] ;  /* 0x0000fc0001ef7983 */ /* 0x000f680000300800 */
[----:B------:R-:W4:Y:S04]  /*f690*/  LDL.LU R4, [R1+0x4] ;  /* 0x0000040001047983 */ /* 0x000f280000300800 */
[----:B------:R-:W5:Y:S01]  /*f6a0*/  LDL.LU R5, [R1] ;  /* 0x0000000001057983 */ /* 0x000f620000300800 */
[----:B------:R-:W-:Y:S01]  /*f6b0*/  ISETP.GT.AND P2, PT, R0, 0x1, P0 ;  /* 0x000000010000780c */ /* 0x000fe20000744270 */
[----:B------:R-:W-:-:S02]  /*f6c0*/  USHF.L.U32 UR9, UR4, 0x1, URZ ;  /* 0x0000000104097899 */ /* 0x000fc4000800063f */
[----:B------:R-:W-:Y:S01]  /*f6d0*/  USHF.L.U64.HI UR8, UR4, 0x1, UR5 ;  /* 0x0000000104087899 */ /* 0x000fe20008010205 */
[----:B--2---:R-:W-:Y:S01]  /*f6e0*/  FMUL R7, R7, UR13 ;  /* 0x0000000d07077c20 */ /* 0x004fe20008400000 */
[----:B---3--:R-:W-:-:S04]  /*f6f0*/  FMUL R6, R6, UR13 ;  /* 0x0000000d06067c20 */ /* 0x008fc80008400000 */
[----:B------:R-:W-:Y:S02]  /*f700*/  F2FP.BF16.F32.PACK_AB R7, RZ, R7 ;  /* 0x00000007ff07723e */ /* 0x000fe400000010ff */
[----:B------:R-:W-:Y:S01]  /*f710*/  F2FP.BF16.F32.PACK_AB R6, RZ, R6 ;  /* 0x00000006ff06723e */ /* 0x000fe200000010ff */
[----:B----4-:R-:W-:Y:S01]  /*f720*/  FMUL R4, R4, UR13 ;  /* 0x0000000d04047c20 */ /* 0x010fe20008400000 */
[----:B-----5:R-:W-:-:S04]  /*f730*/  FMUL R5, R5, UR13 ;  /* 0x0000000d05057c20 */ /* 0x020fc80008400000 */
[----:B------:R-:W-:Y:S02]  /*f740*/  F2FP.BF16.F32.PACK_AB R4, RZ, R4 ;  /* 0x00000004ff04723e */ /* 0x000fe400000010ff */
[----:B------:R-:W-:-:S03]  /*f750*/  F2FP.BF16.F32.PACK_AB R5, RZ, R5 ;  /* 0x00000005ff05723e */ /* 0x000fc600000010ff */
[----:B------:R1:W-:Y:S04]  /*f760*/  @P2 STG.E.U16 desc[UR14][R2.64+0x2], R4 ;  /* 0x0000020402002986 */ /* 0x0003e8000c10150e */
[----:B------:R2:W-:Y:S01]  /*f770*/  @P1 STG.E.U16 desc[UR14][R2.64], R5 ;  /* 0x0000000502001986 */ /* 0x0005e2000c10150e */
[----:B------:R-:W-:-:S04]  /*f780*/  ISETP.GT.AND P1, PT, R14, 0x8, PT ;  /* 0x000000080e00780c */ /* 0x000fc80003f24270 */
[----:B------:R-:W-:Y:S02]  /*f790*/  ISETP.GT.AND P2, PT, R0, RZ, P1 ;  /* 0x000000ff0000720c */ /* 0x000fe40000f44270 */
[----:B-1----:R-:W-:-:S04]  /*f7a0*/  IADD3 R4, P3, R2, UR9, RZ ;  /* 0x0000000902047c10 */ /* 0x002fc8000ff7e0ff */
[----:B--2---:R-:W-:-:S07]  /*f7b0*/  IADD3.X R5, R3, UR8, RZ, P3, !PT ;  /* 0x0000000803057c10 */ /* 0x004fce0009ffe4ff */
[----:B------:R1:W-:Y:S01]  /*f7c0*/  @P2 STG.E.U16 desc[UR14][R4.64], R7 ;  /* 0x0000000704002986 */ /* 0x0003e2000c10150e */
[----:B------:R-:W-:-:S03]  /*f7d0*/  ISETP.GT.AND P2, PT, R0, 0x1, P1 ;  /* 0x000000010000780c */ /* 0x000fc60000f44270 */
[----:B-1----:R-:W2:Y:S10]  /*f7e0*/  LDL.LU R7, [R1+0x14] ;  /* 0x0000140001077983 */ /* 0x002eb40000300800 */
[----:B------:R1:W-:Y:S04]  /*f7f0*/  @P2 STG.E.U16 desc[UR14][R4.64+0x2], R6 ;  /* 0x0000020604002986 */ /* 0x0003e8000c10150e */
[----:B-1----:R-:W3:Y:S01]  /*f800*/  LDL.LU R6, [R1+0x10] ;  /* 0x0000100001067983 */ /* 0x002ee20000300800 */
[----:B------:R-:W-:Y:S01]  /*f810*/  ISETP.GT.AND P2, PT, R0, 0x8, P0 ;  /* 0x000000080000780c */ /* 0x000fe20000744270 */
[----:B------:R-:W-:Y:S01]  /*f820*/  FMUL R8, R8, UR13 ;  /* 0x0000000d08087c20 */ /* 0x000fe20008400000 */
[----:B------:R-:W-:-:S02]  /*f830*/  ISETP.GT.AND P3, PT, R0, 0x9, P0 ;  /* 0x000000090000780c */ /* 0x000fc40000764270 */
[----:B------:R-:W-:Y:S01]  /*f840*/  ISETP.GT.AND P4, PT, R0, 0x8, P1 ;  /* 0x000000080000780c */ /* 0x000fe20000f84270 */
[----:B--2---:R-:W-:-:S05]  /*f850*/  FMUL R7, R7, UR13 ;  /* 0x0000000d07077c20 */ /* 0x004fca0008400000 */
[----:B------:R-:W-:Y:S01]  /*f860*/  F2FP.BF16.F32.PACK_AB R7, RZ, R7 ;  /* 0x00000007ff07723e */ /* 0x000fe200000010ff */
[----:B---3--:R-:W-:-:S05]  /*f870*/  FMUL R6, R6, UR13 ;  /* 0x0000000d06067c20 */ /* 0x008fca0008400000 */
[----:B------:R-:W-:-:S04]  /*f880*/  F2FP.BF16.F32.PACK_AB R6, RZ, R6 ;  /* 0x00000006ff06723e */ /* 0x000fc800000010ff */
[----:B------:R-:W-:Y:S02]  /*f890*/  PRMT R9, R6, 0x7610, R9 ;  /* 0x0000761006097816 */ /* 0x000fe40000000009 */
[----:B------:R-:W-:Y:S01]  /*f8a0*/  F2FP.BF16.F32.PACK_AB R6, RZ, R8 ;  /* 0x00000008ff06723e */ /* 0x000fe200000010ff */
[----:B------:R1:W-:Y:S04]  /*f8b0*/  @P3 STG.E.U16 desc[UR14][R2.64+0x12], R7 ;  /* 0x0000120702003986 */ /* 0x0003e8000c10150e */
[----:B------:R-:W2:Y:S04]  /*f8c0*/  LDL.LU R8, [R1+0x28] ;  /* 0x0000280001087983 */ /* 0x000ea80000300800 */
[----:B------:R-:W-:Y:S04]  /*f8d0*/  @P2 STG.E.U16 desc[UR14][R2.64+0x10], R9 ;  /* 0x0000100902002986 */ /* 0x000fe8000c10150e */
[----:B-1----:R-:W3:Y:S04]  /*f8e0*/  LDL.LU R7, [R1+0x24] ;  /* 0x0000240001077983 */ /* 0x002ee80000300800 */
[----:B------:R1:W-:Y:S04]  /*f8f0*/  @P4 STG.E.U16 desc[UR14][R4.64+0x10], R6 ;  /* 0x0000100604004986 */ /* 0x0003e8000c10150e */
[----:B-1----:R-:W4:Y:S01]  /*f900*/  LDL.LU R6, [R1+0x1c] ;  /* 0x00001c0001067983 */ /* 0x002f220000300800 */
[----:B------:R-:W-:Y:S01]  /*f910*/  ISETP.GT.AND P2, PT, R0, 0x9, P1 ;  /* 0x000000090000780c */ /* 0x000fe20000f44270 */
[----:B----4-:R-:W-:-:S05]  /*f920*/  FMUL R6, R6, UR13 ;  /* 0x0000000d06067c20 */ /* 0x010fca0008400000 */
[----:B------:R-:W-:-:S07]  /*f930*/  F2FP.BF16.F32.PACK_AB R6, RZ, R6 ;  /* 0x00000006ff06723e */ /* 0x000fce00000010ff */
[----:B------:R1:W-:Y:S04]  /*f940*/  @P2 STG.E.U16 desc[UR14][R4.64+0x12], R6 ;  /* 0x0000120604002986 */ /* 0x0003e8000c10150e */
[----:B-1----:R-:W4:Y:S01]  /*f950*/  LDL.LU R6, [R1+0x20] ;  /* 0x0000200001067983 */ /* 0x002f220000300800 */
[----:B--2---:R-:W-:Y:S01]  /*f960*/  FMUL R8, R8, UR13 ;  /* 0x0000000d08087c20 */ /* 0x004fe20008400000 */
[C---:B------:R-:W-:Y:S01]  /*f970*/  ISETP.GT.AND P2, PT, R0.reuse, 0x10, P0 ;  /* 0x000000100000780c */ /* 0x040fe20000744270 */
[----:B---3--:R-:W-:Y:S01]  /*f980*/  FMUL R7, R7, UR13 ;  /* 0x0000000d07077c20 */ /* 0x008fe20008400000 */
[C---:B------:R-:W-:Y:S02]  /*f990*/  ISETP.GT.AND P3, PT, R0.reuse, 0x11, P0 ;  /* 0x000000110000780c */ /* 0x040fe40000764270 */
[----:B------:R-:W-:-:S02]  /*f9a0*/  ISETP.GT.AND P4, PT, R0, 0x10, P1 ;  /* 0x000000100000780c */ /* 0x000fc40000f84270 */
[----:B------:R-:W-:Y:S01]  /*f9b0*/  F2FP.BF16.F32.PACK_AB R7, RZ, R7 ;  /* 0x00000007ff07723e */ /* 0x000fe200000010ff */
[----:B----4-:R-:W-:-:S05]  /*f9c0*/  FMUL R6, R6, UR13 ;  /* 0x0000000d06067c20 */ /* 0x010fca0008400000 */
[----:B------:R-:W-:-:S04]  /*f9d0*/  F2FP.BF16.F32.PACK_AB R6, RZ, R6 ;  /* 0x00000006ff06723e */ /* 0x000fc800000010ff */
[----:B------:R-:W-:Y:S02]  /*f9e0*/  PRMT R9, R6, 0x7610, R9 ;  /* 0x0000761006097816 */ /* 0x000fe40000000009 */
[----:B------:R-:W-:Y:S02]  /*f9f0*/  F2FP.BF16.F32.PACK_AB R6, RZ, R8 ;  /* 0x00000008ff06723e */ /* 0x000fe400000010ff */
[----:B------:R-:W2:Y:S04]  /*fa00*/  LDL.LU R8, [R1+0x2c] ;  /* 0x00002c0001087983 */ /* 0x000ea80000300800 */
[----:B------:R1:W-:Y:S01]  /*fa10*/  @P2 STG.E.U16 desc[UR14][R2.64+0x20], R9 ;  /* 0x0000200902002986 */ /* 0x0003e2000c10150e */
[----:B------:R-:W-:-:S03]  /*fa20*/  ISETP.GT.AND P2, PT, R0, 0x11, P1 ;  /* 0x000000110000780c */ /* 0x000fc60000f44270 */
[----:B------:R-:W-:Y:S04]  /*fa30*/  @P3 STG.E.U16 desc[UR14][R2.64+0x22], R7 ;  /* 0x0000220702003986 */ /* 0x000fe8000c10150e */
[----:B------:R3:W-:Y:S04]  /*fa40*/  @P4 STG.E.U16 desc[UR14][R4.64+0x20], R6 ;  /* 0x0000200604004986 */ /* 0x0007e8000c10150e */
[----:B-1----:R-:W4:Y:S01]  /*fa50*/  LDL.LU R9, [R1+0x34] ;  /* 0x0000340001097983 */ /* 0x002f220000300800 */
[----:B--2---:R-:W-:-:S05]  /*fa60*/  FMUL R8, R8, UR13 ;  /* 0x0000000d08087c20 */ /* 0x004fca0008400000 */
[----:B------:R-:W-:-:S04]  /*fa70*/  F2FP.BF16.F32.PACK_AB R8, RZ, R8 ;  /* 0x00000008ff08723e */ /* 0x000fc800000010ff */
[----:B---3--:R-:W-:Y:S02]  /*fa80*/  PRMT R6, R8, 0x7610, R6 ;  /* 0x0000761008067816 */ /* 0x008fe40000000006 */
[----:B------:R-:W2:Y:S04]  /*fa90*/  LDL.LU R8, [R1+0x30] ;  /* 0x0000300001087983 */ /* 0x000ea80000300800 */
[----:B------:R1:W-:Y:S04]  /*faa0*/  @P2 STG.E.U16 desc[UR14][R4.64+0x22], R6 ;  /* 0x0000220604002986 */ /* 0x0003e8000c10150e */
[----:B-1----:R-:W3:Y:S01]  /*fab0*/  LDL.LU R6, [R1+0x3c] ;  /* 0x00003c0001067983 */ /* 0x002ee20000300800 */
[----:B------:R-:W-:Y:S01]  /*fac0*/  ISETP.GT.AND P2, PT, R0, 0x18, P0 ;  /* 0x000000180000780c */ /* 0x000fe20000744270 */
[----:B----4-:R-:W-:Y:S01]  /*fad0*/  FMUL R9, R9, UR13 ;  /* 0x0000000d09097c20 */ /* 0x010fe20008400000 */
[----:B--2---:R-:W-:-:S05]  /*fae0*/  FMUL R8, R8, UR13 ;  /* 0x0000000d08087c20 */ /* 0x004fca0008400000 */
[----:B------:R-:W-:Y:S02]  /*faf0*/  F2FP.BF16.F32.PACK_AB R7, RZ, R8 ;  /* 0x00000008ff07723e */ /* 0x000fe400000010ff */
[----:B------:R-:W-:Y:S02]  /*fb00*/  F2FP.BF16.F32.PACK_AB R8, RZ, R9 ;  /* 0x00000009ff08723e */ /* 0x000fe400000010ff */
[----:B------:R-:W2:Y:S01]  /*fb10*/  LDL.LU R9, [R1+0x38] ;  /* 0x0000380001097983 */ /* 0x000ea20000300800 */
[C---:B------:R-:W-:Y:S02]  /*fb20*/  ISETP.GT.AND P3, PT, R0.reuse, 0x19, P0 ;  /* 0x000000190000780c */ /* 0x040fe40000764270 */
[----:B------:R-:W-:Y:S01]  /*fb30*/  ISETP.GT.AND P4, PT, R0, 0x18, P1 ;  /* 0x000000180000780c */ /* 0x000fe20000f84270 */
[----:B------:R1:W-:Y:S01]  /*fb40*/  @P2 STG.E.U16 desc[UR14][R2.64+0x30], R7 ;  /* 0x0000300702002986 */ /* 0x0003e2000c10150e */
[----:B---3--:R-:W-:-:S05]  /*fb50*/  FMUL R6, R6, UR13 ;  /* 0x0000000d06067c20 */ /* 0x008fca0008400000 */
[----:B------:R-:W-:Y:S01]  /*fb60*/  F2FP.BF16.F32.PACK_AB R6, RZ, R6 ;  /* 0x00000006ff06723e */ /* 0x000fe200000010ff */
[----:B-1----:R-:W3:Y:S03]  /*fb70*/  LDL.LU R7, [R1+0x44] ;  /* 0x0000440001077983 */ /* 0x002ee60000300800 */
[----:B------:R-:W-:Y:S02]  /*fb80*/  PRMT R10, R6, 0x7610, R10 ;  /* 0x00007610060a7816 */ /* 0x000fe4000000000a */
[----:B------:R-:W4:Y:S04]  /*fb90*/  LDL.LU R6, [R1+0x40] ;  /* 0x0000400001067983 */ /* 0x000f280000300800 */
[----:B------:R1:W-:Y:S01]  /*fba0*/  @P3 STG.E.U16 desc[UR14][R2.64+0x32], R8 ;  /* 0x0000320802003986 */ /* 0x0003e2000c10150e */
[----:B------:R-:W-:-:S02]  /*fbb0*/  ISETP.GT.AND P2, PT, R0, 0x19, P1 ;  /* 0x000000190000780c */ /* 0x000fc40000f44270 */
[----:B------:R-:W-:Y:S01]  /*fbc0*/  ISETP.GT.AND P5, PT, R0, 0x30, P1 ;  /* 0x000000300000780c */ /* 0x000fe20000fa4270 */
[----:B------:R-:W-:Y:S01]  /*fbd0*/  FMUL R12, R12, UR13 ;  /* 0x0000000d0c0c7c20 */ /* 0x000fe20008400000 */
        /* <DEDUP_REMOVED lines=31> */
[----:B------:R-:W-:-:S02]  /*fdd0*/  USHF.L.U32 UR6, UR18, 0x6, URZ ;  /* 0x0000000612067899 */ /* 0x000fc4000800063f */
[----:B------:R-:W-:Y:S01]  /*fde0*/  USHF.L.U64.HI UR7, UR18, 0x6, UR19 ;  /* 0x0000000612077899 */ /* 0x000fe20008010213 */
[----:B------:R-:W-:Y:S01]  /*fdf0*/  FMUL R152, R152, UR13 ;  /* 0x0000000d98987c20 */ /* 0x000fe20008400000 */
[----:B------:R-:W-:Y:S01]  /*fe00*/  FMUL R153, R153, UR13 ;  /* 0x0000000d99997c20 */ /* 0x000fe20008400000 */
[----:B------:R-:W-:Y:S01]  /*fe10*/  FMUL R154, R154, UR13 ;  /* 0x0000000d9a9a7c20 */ /* 0x000fe20008400000 */
[----:B------:R-:W-:Y:S01]  /*fe20*/  FMUL R155, R155, UR13 ;  /* 0x0000000d9b9b7c20 */ /* 0x000fe20008400000 */
[----:B--2---:R-:W-:-:S05]  /*fe30*/  FMUL R9, R9, UR13 ;  /* 0x0000000d09097c20 */ /* 0x004fca0008400000 */
[----:B------:R-:W-:Y:S01]  /*fe40*/  F2FP.BF16.F32.PACK_AB R9, RZ, R9 ;  /* 0x00000009ff09723e */ /* 0x000fe200000010ff */
[----:B----4-:R-:W-:-:S05]  /*fe50*/  FMUL R6, R6, UR13 ;  /* 0x0000000d06067c20 */ /* 0x010fca0008400000 */
[----:B-1----:R-:W-:Y:S02]  /*fe60*/  F2FP.BF16.F32.PACK_AB R8, RZ, R6 ;  /* 0x00000006ff08723e */ /* 0x002fe400000010ff */
[----:B------:R-:W2:Y:S04]  /*fe70*/  LDL.LU R6, [R1+0x48] ;  /* 0x0000480001067983 */ /* 0x000ea80000300800 */
[----:B------:R1:W-:Y:S04]  /*fe80*/  @P4 STG.E.U16 desc[UR14][R4.64+0x30], R9 ;  /* 0x0000300904004986 */ /* 0x0003e8000c10150e */
[----:B------:R-:W-:Y:S01]  /*fe90*/  @P2 STG.E.U16 desc[UR14][R4.64+0x32], R10 ;  /* 0x0000320a04002986 */ /* 0x000fe2000c10150e */
[C---:B------:R-:W-:Y:S01]  /*fea0*/  ISETP.GT.AND P2, PT, R0.reuse, 0x20, P0 ;  /* 0x000000200000780c */ /* 0x040fe20000744270 */
[----:B---3--:R-:W-:Y:S01]  /*feb0*/  FMUL R7, R7, UR13 ;  /* 0x0000000d07077c20 */ /* 0x008fe20008400000 */
[----:B------:R-:W-:-:S02]  /*fec0*/  ISETP.GT.AND P3, PT, R0, 0x21, P0 ;  /* 0x000000210000780c */ /* 0x000fc40000764270 */
[----:B------:R-:W-:Y:S02]  /*fed0*/  ISETP.GT.AND P4, PT, R0, 0x20, P1 ;  /* 0x000000200000780c */ /* 0x000fe40000f84270 */
[----:B------:R-:W-:-:S07]  /*fee0*/  F2FP.BF16.F32.PACK_AB R7, RZ, R7 ;  /* 0x00000007ff07723e */ /* 0x000fce00000010ff */
[----:B------:R3:W-:Y:S01]  /*fef0*/  @P2 STG.E.U16 desc[UR14][R2.64+0x40], R8 ;  /* 0x0000400802002986 */ /* 0x0007e2000c10150e */
[----:B------:R-:W-:Y:S02]  /*ff00*/  ISETP.GT.AND P2, PT, R0, 0x21, P1 ;  /* 0x000000210000780c */ /* 0x000fe40000f44270 */
[----:B-1----:R-:W-:Y:S01]  /*ff10*/  PRMT R9, R7, 0x7610, R9 ;  /* 0x0000761007097816 */ /* 0x002fe20000000009 */
[----:B------:R-:W-:-:S04]  /*ff20*/  FMUL R7, R250, UR13 ;  /* 0x0000000dfa077c20 */ /* 0x000fc80008400000 */
[----:B------:R1:W-:Y:S01]  /*ff30*/  @P3 STG.E.U16 desc[UR14][R2.64+0x42], R9 ;  /* 0x0000420902003986 */ /* 0x0003e2000c10150e */
[----:B------:R-:W-:Y:S01]  /*ff40*/  ISETP.GT.AND P3, PT, R0, 0x29, P0 ;  /* 0x000000290000780c */ /* 0x000fe20000764270 */
[----:B---3--:R-:W-:Y:S01]  /*ff50*/  FMUL R8, R249, UR13 ;  /* 0x0000000df9087c20 */ /* 0x008fe20008400000 */
[----:B------:R-:W-:-:S04]  /*ff60*/  F2FP.BF16.F32.PACK_AB R7, RZ, R7 ;  /* 0x00000007ff07723e */ /* 0x000fc800000010ff */
[----:B------:R-:W-:Y:S02]  /*ff70*/  F2FP.BF16.F32.PACK_AB R8, RZ, R8 ;  /* 0x00000008ff08723e */ /* 0x000fe400000010ff */
[----:B------:R-:W-:Y:S02]  /*ff80*/  PRMT R15, R7, 0x7610, R15 ;  /* 0x00007610070f7816 */ /* 0x000fe4000000000f */
[----:B------:R-:W-:Y:S01]  /*ff90*/  PRMT R17, R8, 0x7610, R17 ;  /* 0x0000761008117816 */ /* 0x000fe20000000011 */
[----:B------:R-:W-:Y:S01]  /*ffa0*/  FMUL R7, R247, UR13 ;  /* 0x0000000df7077c20 */ /* 0x000fe20008400000 */
[----:B------:R-:W-:-:S04]  /*ffb0*/  FMUL R8, R246, UR13 ;  /* 0x0000000df6087c20 */ /* 0x000fc80008400000 */
[----:B------:R-:W-:Y:S02]  /*ffc0*/  F2FP.BF16.F32.PACK_AB R7, RZ, R7 ;  /* 0x00000007ff07723e */ /* 0x000fe400000010ff */
[----:B------:R-:W-:Y:S01]  /*ffd0*/  F2FP.BF16.F32.PACK_AB R8, RZ, R8 ;  /* 0x00000008ff08723e */ /* 0x000fe200000010ff */
[----:B-1----:R-:W-:Y:S01]  /*ffe0*/  FMUL R9, R245, UR13 ;  /* 0x0000000df5097c20 */ /* 0x002fe20008400000 */
[----:B------:R-:W-:-:S04]  /*fff0*/  F2FP.BF16.F32.PACK_AB R12, RZ, R12 ;  /* 0x0000000cff0c723e */ /* 0x000fc800000010ff */
[----:B------:R-:W-:Y:S02]  /*10000*/  F2FP.BF16.F32.PACK_AB R9, RZ, R9 ;  /* 0x00000009ff09723e */ /* 0x000fe400000010ff */
[----:B------:R-:W-:Y:S02]  /*10010*/  F2FP.BF16.F32.PACK_AB R16, RZ, R16 ;  /* 0x00000010ff10723e */ /* 0x000fe400000010ff */
[----:B------:R-:W-:Y:S02]  /*10020*/  F2FP.BF16.F32.PACK_AB R18, RZ, R18 ;  /* 0x00000012ff12723e */ /* 0x000fe400000010ff */
[----:B------:R-:W-:Y:S02]  /*10030*/  F2FP.BF16.F32.PACK_AB R20, RZ, R20 ;  /* 0x00000014ff14723e */ /* 0x000fe400000010ff */
[----:B------:R-:W-:Y:S02]  /*10040*/  F2FP.BF16.F32.PACK_AB R19, RZ, R19 ;  /* 0x00000013ff13723e */ /* 0x000fe400000010ff */
[----:B------:R-:W-:-:S02]  /*10050*/  F2FP.BF16.F32.PACK_AB R21, RZ, R21 ;  /* 0x00000015ff15723e */ /* 0x000fc400000010ff */
        /* <DEDUP_REMOVED lines=25> */
[----:B------:R-:W-:Y:S01]  /*101f0*/  F2FP.BF16.F32.PACK_AB R239, RZ, R239 ;  /* 0x000000efffef723e */ /* 0x000fe200000010ff */
[----:B--2---:R-:W-:-:S05]  /*10200*/  FMUL R6, R6, UR13 ;  /* 0x0000000d06067c20 */ /* 0x004fca0008400000 */
[----:B------:R-:W-:-:S04]  /*10210*/  F2FP.BF16.F32.PACK_AB R6, RZ, R6 ;  /* 0x00000006ff06723e */ /* 0x000fc800000010ff */
[----:B------:R-:W-:Y:S01]  /*10220*/  PRMT R10, R6, 0x7610, R10 ;  /* 0x00007610060a7816 */ /* 0x000fe2000000000a */
[----:B------:R-:W-:-:S05]  /*10230*/  FMUL R6, R252, UR13 ;  /* 0x0000000dfc067c20 */ /* 0x000fca0008400000 */
[----:B------:R-:W-:-:S04]  /*10240*/  F2FP.BF16.F32.PACK_AB R6, RZ, R6 ;  /* 0x00000006ff06723e */ /* 0x000fc800000010ff */
[----:B------:R-:W-:Y:S01]  /*10250*/  PRMT R11, R6, 0x7610, R11 ;  /* 0x00007610060b7816 */ /* 0x000fe2000000000b */
[----:B------:R1:W-:Y:S01]  /*10260*/  @P4 STG.E.U16 desc[UR14][R4.64+0x40], R10 ;  /* 0x0000400a04004986 */ /* 0x0003e2000c10150e */
[----:B------:R-:W-:-:S03]  /*10270*/  FMUL R6, R251, UR13 ;  /* 0x0000000dfb067c20 */ /* 0x000fc60008400000 */
[----:B------:R2:W-:Y:S01]  /*10280*/  @P2 STG.E.U16 desc[UR14][R4.64+0x42], R11 ;  /* 0x0000420b04002986 */ /* 0x0005e2000c10150e */
[C---:B------:R-:W-:Y:S02]  /*10290*/  ISETP.GT.AND P2, PT, R0.reuse, 0x28, P0 ;  /* 0x000000280000780c */ /* 0x040fe40000744270 */
[----:B------:R-:W-:Y:S02]  /*102a0*/  ISETP.GT.AND P4, PT, R0, 0x28, P1 ;  /* 0x000000280000780c */ /* 0x000fe40000f84270 */
[----:B------:R-:W-:-:S04]  /*102b0*/  F2FP.BF16.F32.PACK_AB R6, RZ, R6 ;  /* 0x00000006ff06723e */ /* 0x000fc800000010ff */
[----:B------:R-:W-:Y:S01]  /*102c0*/  PRMT R13, R6, 0x7610, R13 ;  /* 0x00007610060d7816 */ /* 0x000fe2000000000d */
[----:B------:R-:W-:Y:S01]  /*102d0*/  @P3 STG.E.U16 desc[UR14][R2.64+0x52], R15 ;  /* 0x0000520f02003986 */ /* 0x000fe2000c10150e */
[----:B------:R-:W-:-:S03]  /*102e0*/  ISETP.GT.AND P3, PT, R0, 0x30, P0 ;  /* 0x000000300000780c */ /* 0x000fc60000764270 */
[----:B------:R3:W-:Y:S01]  /*102f0*/  @P2 STG.E.U16 desc[UR14][R2.64+0x50], R13 ;  /* 0x0000500d02002986 */ /* 0x0007e2000c10150e */
[----:B------:R-:W-:Y:S01]  /*10300*/  ISETP.GT.AND P2, PT, R0, 0x29, P1 ;  /* 0x000000290000780c */ /* 0x000fe20000f44270 */
[----:B------:R-:W-:Y:S02]  /*10310*/  FMUL R6, R248, UR13 ;  /* 0x0000000df8067c20 */ /* 0x000fe40008400000 */
[----:B------:R4:W-:Y:S01]  /*10320*/  @P4 STG.E.U16 desc[UR14][R4.64+0x50], R17 ;  /* 0x0000501104004986 */ /* 0x0009e2000c10150e */
[----:B------:R-:W-:Y:S02]  /*10330*/  ISETP.GT.AND P4, PT, R0, 0x31, P0 ;  /* 0x000000310000780c */ /* 0x000fe40000784270 */
[----:B------:R-:W-:Y:S01]  /*10340*/  F2FP.BF16.F32.PACK_AB R6, RZ, R6 ;  /* 0x00000006ff06723e */ /* 0x000fe200000010ff */
[----:B-1----:R-:W-:Y:S01]  /*10350*/  FMUL R10, R244, UR13 ;  /* 0x0000000df40a7c20 */ /* 0x002fe20008400000 */
[----:B--2---:R-:W-:-:S05]  /*10360*/  FMUL R11, R243, UR13 ;  /* 0x0000000df30b7c20 */ /* 0x004fca0008400000 */
[----:B------:R-:W-:Y:S01]  /*10370*/  @P2 STG.E.U16 desc[UR14][R4.64+0x52], R6 ;  /* 0x0000520604002986 */ /* 0x000fe2000c10150e */
[----:B------:R-:W-:-:S03]  /*10380*/  ISETP.GT.AND P2, PT, R0, 0x31, P1 ;  /* 0x000000310000780c */ /* 0x000fc60000f44270 */
[----:B------:R-:W-:Y:S01]  /*10390*/  @P3 STG.E.U16 desc[UR14][R2.64+0x60], R7 ;  /* 0x0000600702003986 */ /* 0x000fe2000c10150e */
[----:B------:R-:W-:-:S03]  /*103a0*/  ISETP.GT.AND P3, PT, R0, 0x38, P0 ;  /* 0x000000380000780c */ /* 0x000fc60000764270 */
[----:B------:R-:W-:Y:S01]  /*103b0*/  @P4 STG.E.U16 desc[UR14][R2.64+0x62], R8 ;  /* 0x0000620802004986 */ /* 0x000fe2000c10150e */
[C---:B------:R-:W-:Y:S02]  /*103c0*/  ISETP.GT.AND P4, PT, R0.reuse, 0x39, P0 ;  /* 0x000000390000780c */ /* 0x040fe40000784270 */
[----:B------:R-:W-:Y:S02]  /*103d0*/  F2FP.BF16.F32.PACK_AB R10, RZ, R10 ;  /* 0x0000000aff0a723e */ /* 0x000fe400000010ff */
[----:B------:R-:W-:Y:S01]  /*103e0*/  F2FP.BF16.F32.PACK_AB R11, RZ, R11 ;  /* 0x0000000bff0b723e */ /* 0x000fe200000010ff */
[----:B------:R-:W-:Y:S01]  /*103f0*/  @P5 STG.E.U16 desc[UR14][R4.64+0x60], R9 ;  /* 0x0000600904005986 */ /* 0x000fe2000c10150e */
[----:B------:R-:W-:-:S03]  /*10400*/  ISETP.GT.AND P5, PT, R0, 0x38, P1 ;  /* 0x000000380000780c */ /* 0x000fc60000fa4270 */
[----:B------:R-:W-:Y:S01]  /*10410*/  @P2 STG.E.U16 desc[UR14][R4.64+0x62], R10 ;  /* 0x0000620a04002986 */ /* 0x000fe2000c10150e */
[----:B------:R-:W-:Y:S01]  /*10420*/  ISETP.GT.AND P2, PT, R0, 0x39, P1 ;  /* 0x000000390000780c */ /* 0x000fe20000f44270 */
[----:B---3--:R-:W-:Y:S02]  /*10430*/  FMUL R13, R242, UR13 ;  /* 0x0000000df20d7c20 */ /* 0x008fe40008400000 */
[----:B------:R-:W-:Y:S01]  /*10440*/  @P3 STG.E.U16 desc[UR14][R2.64+0x70], R11 ;  /* 0x0000700b02003986 */ /* 0x000fe2000c10150e */
[C---:B------:R-:W-:Y:S01]  /*10450*/  ISETP.GT.AND P3, PT, R0.reuse, 0x40, P0 ;  /* 0x000000400000780c */ /* 0x040fe20000764270 */
[----:B------:R-:W-:Y:S02]  /*10460*/  FMUL R15, R241, UR13 ;  /* 0x0000000df10f7c20 */ /* 0x000fe40008400000 */
[----:B------:R-:W-:Y:S01]  /*10470*/  @P4 STG.E.U16 desc[UR14][R2.64+0x72], R12 ;  /* 0x0000720c02004986 */ /* 0x000fe2000c10150e */
[----:B------:R-:W-:Y:S02]  /*10480*/  ISETP.GT.AND P4, PT, R0, 0x41, P0 ;  /* 0x000000410000780c */ /* 0x000fe40000784270 */
[----:B------:R-:W-:-:S02]  /*10490*/  F2FP.BF16.F32.PACK_AB R13, RZ, R13 ;  /* 0x0000000dff0d723e */ /* 0x000fc400000010ff */
[----:B------:R-:W-:-:S03]  /*104a0*/  F2FP.BF16.F32.PACK_AB R15, RZ, R15 ;  /* 0x0000000fff0f723e */ /* 0x000fc600000010ff */
[----:B------:R-:W-:Y:S01]  /*104b0*/  @P5 STG.E.U16 desc[UR14][R4.64+0x70], R13 ;  /* 0x0000700d04005986 */ /* 0x000fe2000c10150e */
[----:B------:R-:W-:-:S03]  /*104c0*/  ISETP.GT.AND P5, PT, R0, 0x40, P1 ;  /* 0x000000400000780c */ /* 0x000fc60000fa4270 */
[----:B------:R-:W-:Y:S01]  /*104d0*/  @P2 STG.E.U16 desc[UR14][R4.64+0x72], R15 ;  /* 0x0000720f04002986 */ /* 0x000fe2000c10150e */
[----:B------:R-:W-:Y:S01]  /*104e0*/  ISETP.GT.AND P2, PT, R0, 0x41, P1 ;  /* 0x000000410000780c */ /* 0x000fe20000f44270 */
[----:B----4-:R-:W-:Y:S02]  /*104f0*/  FMUL R17, R240, UR13 ;  /* 0x0000000df0117c20 */ /* 0x010fe40008400000 */
[----:B------:R-:W-:Y:S01]  /*10500*/  @P3 STG.E.U16 desc[UR14][R2.64+0x80], R16 ;  /* 0x0000801002003986 */ /* 0x000fe2000c10150e */
[----:B------:R-:W-:-:S03]  /*10510*/  ISETP.GT.AND P3, PT, R0, 0x48, P0 ;  /* 0x000000480000780c */ /* 0x000fc60000764270 */
[----:B------:R-:W-:Y:S01]  /*10520*/  @P4 STG.E.U16 desc[UR14][R2.64+0x82], R18 ;  /* 0x0000821202004986 */ /* 0x000fe2000c10150e */
[----:B------:R-:W-:Y:S02]  /*10530*/  ISETP.GT.AND P4, PT, R0, 0x49, P0 ;  /* 0x000000490000780c */ /* 0x000fe40000784270 */
[----:B------:R-:W-:-:S05]  /*10540*/  F2FP.BF16.F32.PACK_AB R17, RZ, R17 ;  /* 0x00000011ff11723e */ /* 0x000fca00000010ff */
[----:B------:R-:W-:Y:S01]  /*10550*/  @P5 STG.E.U16 desc[UR14][R4.64+0x80], R17 ;  /* 0x0000801104005986 */ /* 0x000fe2000c10150e */
[----:B------:R-:W-:-:S03]  /*10560*/  ISETP.GT.AND P5, PT, R0, 0x48, P1 ;  /* 0x000000480000780c */ /* 0x000fc60000fa4270 */
        /* <DEDUP_REMOVED lines=43> */
[C---:B------:R-:W-:Y:S02]  /*10820*/  ISETP.GT.AND P3, PT, R0.reuse, 0x78, P0 ;  /* 0x000000780000780c */ /* 0x040fe40000764270 */
[C---:B------:R-:W-:Y:S01]  /*10830*/  ISETP.GT.AND P0, PT, R0.reuse, 0x79, P0 ;  /* 0x000000790000780c */ /* 0x040fe20000704270 */
[----:B------:R-:W-:Y:S01]  /*10840*/  @P4 STG.E.U16 desc[UR14][R2.64+0xe2], R233 ;  /* 0x0000e2e902004986 */ /* 0x000fe2000c10150e */
[C---:B------:R-:W-:Y:S02]  /*10850*/  ISETP.GT.AND P4, PT, R0.reuse, 0x78, P1 ;  /* 0x000000780000780c */ /* 0x040fe40000f84270 */
[----:B------:R-:W-:Y:S01]  /*10860*/  ISETP.GT.AND P1, PT, R0, 0x79, P1 ;  /* 0x000000790000780c */ /* 0x000fe20000f24270 */
[----:B------:R-:W-:Y:S01]  /*10870*/  @P5 STG.E.U16 desc[UR14][R4.64+0xe0], R234 ;  /* 0x0000e0ea04005986 */ /* 0x000fe2000c10150e */
[----:B------:R-:W-:-:S03]  /*10880*/  USHF.L.U32 UR10, UR6, 0x1, URZ ;  /* 0x00000001060a7899 */ /* 0x000fc6000800063f */
[----:B------:R-:W-:Y:S04]  /*10890*/  @P2 STG.E.U16 desc[UR14][R4.64+0xe2], R235 ;  /* 0x0000e2eb04002986 */ /* 0x000fe8000c10150e */
[----:B------:R-:W-:Y:S04]  /*108a0*/  @P3 STG.E.U16 desc[UR14][R2.64+0xf0], R236 ;  /* 0x0000f0ec02003986 */ /* 0x000fe8000c10150e */
[----:B------:R-:W-:Y:S01]  /*108b0*/  @P0 STG.E.U16 desc[UR14][R2.64+0xf2], R237 ;  /* 0x0000f2ed02000986 */ /* 0x000fe2000c10150e */
[----:B------:R-:W-:-:S03]  /*108c0*/  ISETP.GT.AND P0, PT, R14, 0x48, PT ;  /* 0x000000480e00780c */ /* 0x000fc60003f04270 */
[----:B------:R-:W-:Y:S01]  /*108d0*/  @P4 STG.E.U16 desc[UR14][R4.64+0xf0], R238 ;  /* 0x0000f0ee04004986 */ /* 0x000fe2000c10150e */
[----:B------:R-:W-:-:S03]  /*108e0*/  USHF.L.U64.HI UR6, UR6, 0x1, UR7 ;  /* 0x0000000106067899 */ /* 0x000fc60008010207 */
[----:B------:R1:W-:Y:S01]  /*108f0*/  @P1 STG.E.U16 desc[UR14][R4.64+0xf2], R239 ;  /* 0x0000f2ef04001986 */ /* 0x0003e2000c10150e */
[----:B------:R-:W-:Y:S02]  /*10900*/  ISETP.GT.AND P1, PT, R14, 0x40, PT ;  /* 0x000000400e00780c */ /* 0x000fe40003f24270 */
[C---:B------:R-:W-:Y:S02]  /*10910*/  ISETP.GT.AND P3, PT, R0.reuse, RZ, P0 ;  /* 0x000000ff0000720c */ /* 0x040fe40000764270 */
[C---:B------:R-:W-:Y:S02]  /*10920*/  ISETP.GT.AND P5, PT, R0.reuse, RZ, P1 ;  /* 0x000000ff0000720c */ /* 0x040fe40000fa4270 */
[----:B------:R-:W-:Y:S02]  /*10930*/  ISETP.GT.AND P4, PT, R0, 0x1, P1 ;  /* 0x000000010000780c */ /* 0x000fe40000f84270 */
[----:B-1----:R-:W-:Y:S02]  /*10940*/  IADD3 R4, P6, R2, UR10, RZ ;  /* 0x0000000a02047c10 */ /* 0x002fe4000ffde0ff */
[----:B------:R-:W-:-:S02]  /*10950*/  ISETP.GT.AND P2, PT, R0, 0x1, P0 ;  /* 0x000000010000780c */ /* 0x000fc40000744270 */
[----:B------:R-:W-:Y:S02]  /*10960*/  IADD3.X R5, R3, UR6, RZ, P6, !PT ;  /* 0x0000000603057c10 */ /* 0x000fe4000b7fe4ff */
[----:B------:R-:W-:Y:S02]  /*10970*/  IADD3 R10, P6, R4, UR9, RZ ;  /* 0x00000009040a7c10 */ /* 0x000fe4000ffde0ff */
[----:B------:R-:W-:Y:S02]  /*10980*/  F2FP.BF16.F32.PACK_AB R152, RZ, R152 ;  /* 0x00000098ff98723e */ /* 0x000fe400000010ff */
[----:B------:R-:W-:Y:S02]  /*10990*/  F2FP.BF16.F32.PACK_AB R153, RZ, R153 ;  /* 0x00000099ff99723e */ /* 0x000fe400000010ff */
[----:B------:R-:W-:Y:S02]  /*109a0*/  F2FP.BF16.F32.PACK_AB R154, RZ, R154 ;  /* 0x0000009aff9a723e */ /* 0x000fe400000010ff */
[----:B------:R-:W-:Y:S01]  /*109b0*/  IADD3.X R11, R5, UR8, RZ, P6, !PT ;  /* 0x00000008050b7c10 */ /* 0x000fe2000b7fe4ff */
[----:B------:R-:W-:Y:S01]  /*109c0*/  FMUL R6, R156, UR13 ;  /* 0x0000000d9c067c20 */ /* 0x000fe20008400000 */
[----:B------:R-:W-:Y:S01]  /*109d0*/  F2FP.BF16.F32.PACK_AB R155, RZ, R155 ;  /* 0x0000009bff9b723e */ /* 0x000fe200000010ff */
[----:B------:R-:W-:Y:S01]  /*109e0*/  @P5 STG.E.U16 desc[UR14][R4.64], R152 ;  /* 0x0000009804005986 */ /* 0x000fe2000c10150e */
[----:B------:R-:W-:-:S03]  /*109f0*/  FMUL R7, R157, UR13 ;  /* 0x0000000d9d077c20 */ /* 0x000fc60008400000 */
[----:B------:R-:W-:Y:S01]  /*10a00*/  @P4 STG.E.U16 desc[UR14][R4.64+0x2], R153 ;  /* 0x0000029904004986 */ /* 0x000fe2000c10150e */
[----:B------:R-:W-:-:S03]  /*10a10*/  ISETP.GT.AND P4, PT, R0, 0x9, P1 ;  /* 0x000000090000780c */ /* 0x000fc60000f84270 */
[----:B------:R-:W-:Y:S01]  /*10a20*/  @P3 STG.E.U16 desc[UR14][R10.64], R154 ;  /* 0x0000009a0a003986 */ /* 0x000fe2000c10150e */
[C---:B------:R-:W-:Y:S01]  /*10a30*/  ISETP.GT.AND P3, PT, R0.reuse, 0x8, P1 ;  /* 0x000000080000780c */ /* 0x040fe20000f64270 */
[----:B------:R-:W-:Y:S01]  /*10a40*/  IMAD.U32 R9, RZ, RZ, UR9 ;  /* 0x00000009ff097e24 */ /* 0x000fe2000f8e00ff */
[----:B------:R-:W-:Y:S01]  /*10a50*/  F2FP.BF16.F32.PACK_AB R6, RZ, R6 ;  /* 0x00000006ff06723e */ /* 0x000fe200000010ff */
[----:B------:R1:W-:Y:S01]  /*10a60*/  @P2 STG.E.U16 desc[UR14][R10.64+0x2], R155 ;  /* 0x0000029b0a002986 */ /* 0x0003e2000c10150e */
[----:B------:R-:W-:Y:S01]  /*10a70*/  ISETP.GT.AND P2, PT, R0, 0x8, P0 ;  /* 0x000000080000780c */ /* 0x000fe20000744270 */
[----:B------:R-:W-:Y:S01]  /*10a80*/  FMUL R8, R158, UR13 ;  /* 0x0000000d9e087c20 */ /* 0x000fe20008400000 */
[----:B------:R-:W-:-:S04]  /*10a90*/  F2FP.BF16.F32.PACK_AB R7, RZ, R7 ;  /* 0x00000007ff07723e */ /* 0x000fc800000010ff */
[----:B------:R-:W-:Y:S02]  /*10aa0*/  F2FP.BF16.F32.PACK_AB R8, RZ, R8 ;  /* 0x00000008ff08723e */ /* 0x000fe400000010ff */
[----:B-1----:R-:W-:Y:S01]  /*10ab0*/  PRMT R10, R6, 0x7610, R10 ;  /* 0x00007610060a7816 */ /* 0x002fe2000000000a */
[----:B------:R-:W-:Y:S01]  /*10ac0*/  IMAD.U32 R11, RZ, RZ, UR8 ;  /* 0x00000008ff0b7e24 */ /* 0x000fe2000f8e00ff */
[----:B------:R-:W-:Y:S02]  /*10ad0*/  IADD3 R6, P5, P6, R9, UR10, R2 ;  /* 0x0000000a09067c10 */ /* 0x000fe4000febe002 */
[----:B------:R-:W-:Y:S02]  /*10ae0*/  PRMT R9, R7, 0x7610, R9 ;  /* 0x0000761007097816 */ /* 0x000fe40000000009 */
[----:B------:R-:W-:Y:S01]  /*10af0*/  IADD3.X R7, R11, UR6, R3, P5, P6 ;  /* 0x000000060b077c10 */ /* 0x000fe2000afec403 */
[----:B------:R-:W-:Y:S01]  /*10b00*/  @P3 STG.E.U16 desc[UR14][R4.64+0x10], R10 ;  /* 0x0000100a04003986 */ /* 0x000fe2000c10150e */
[----:B------:R-:W-:-:S03]  /*10b10*/  ISETP.GT.AND P3, PT, R0, 0x9, P0 ;  /* 0x000000090000780c */ /* 0x000fc60000764270 */
[----:B------:R-:W-:Y:S01]  /*10b20*/  @P4 STG.E.U16 desc[UR14][R4.64+0x12], R9 ;  /* 0x0000120904004986 */ /* 0x000fe2000c10150e */
[C---:B------:R-:W-:Y:S01]  /*10b30*/  ISETP.GT.AND P4, PT, R0.reuse, 0x10, P1 ;  /* 0x000000100000780c */ /* 0x040fe20000f84270 */
[----:B------:R-:W-:Y:S01]  /*10b40*/  FMUL R159, R159, UR13 ;  /* 0x0000000d9f9f7c20 */ /* 0x000fe20008400000 */
[C---:B------:R-:W-:Y:S01]  /*10b50*/  ISETP.GT.AND P5, PT, R0.reuse, 0x11, P1 ;  /* 0x000000110000780c */ /* 0x040fe20000fa4270 */
[----:B------:R-:W-:Y:S01]  /*10b60*/  @P2 STG.E.U16 desc[UR14][R6.64+0x10], R8 ;  /* 0x0000100806002986 */ /* 0x000fe2000c10150e */
[----:B------:R-:W-:Y:S01]  /*10b70*/  ISETP.GT.AND P2, PT, R0, 0x10, P0 ;  /* 0x000000100000780c */ /* 0x000fe20000744270 */
[----:B------:R-:W-:Y:S01]  /*10b80*/  FMUL R160, R160, UR13 ;  /* 0x0000000da0a07c20 */ /* 0x000fe20008400000 */
[----:B------:R-:W-:Y:S01]  /*10b90*/  FMUL R161, R161, UR13 ;  /* 0x0000000da1a17c20 */ /* 0x000fe20008400000 */
[----:B------:R-:W-:Y:S01]  /*10ba0*/  FMUL R162, R162, UR13 ;  /* 0x0000000da2a27c20 */ /* 0x000fe20008400000 */
[----:B------:R-:W-:Y:S02]  /*10bb0*/  F2FP.BF16.F32.PACK_AB R159, RZ, R159 ;  /* 0x0000009fff9f723e */ /* 0x000fe400000010ff */
[----:B------:R-:W-:-:S02]  /*10bc0*/  F2FP.BF16.F32.PACK_AB R160, RZ, R160 ;  /* 0x000000a0ffa0723e */ /* 0x000fc400000010ff */
[----:B------:R-:W-:Y:S02]  /*10bd0*/  F2FP.BF16.F32.PACK_AB R161, RZ, R161 ;  /* 0x000000a1ffa1723e */ /* 0x000fe400000010ff */
[----:B------:R-:W-:Y:S01]  /*10be0*/  F2FP.BF16.F32.PACK_AB R162, RZ, R162 ;  /* 0x000000a2ffa2723e */ /* 0x000fe200000010ff */
[----:B------:R-:W-:Y:S01]  /*10bf0*/  @P3 STG.E.U16 desc[UR14][R6.64+0x12], R159 ;  /* 0x0000129f06003986 */ /* 0x000fe2000c10150e */
[----:B------:R-:W-:-:S03]  /*10c00*/  ISETP.GT.AND P3, PT, R0, 0x11, P0 ;  /* 0x000000110000780c */ /* 0x000fc60000764270 */
[----:B------:R-:W-:Y:S01]  /*10c10*/  @P4 STG.E.U16 desc[UR14][R4.64+0x20], R160 ;  /* 0x000020a004004986 */ /* 0x000fe2000c10150e */
[C---:B------:R-:W-:Y:S01]  /*10c20*/  ISETP.GT.AND P4, PT, R0.reuse, 0x18, P1 ;  /* 0x000000180000780c */ /* 0x040fe20000f84270 */
[----:B------:R-:W-:Y:S02]  /*10c30*/  FMUL R163, R163, UR13 ;  /* 0x0000000da3a37c20 */ /* 0x000fe40008400000 */
[----:B------:R-:W-:Y:S01]  /*10c40*/  @P5 STG.E.U16 desc[UR14][R4.64+0x22], R161 ;  /* 0x000022a104005986 */ /* 0x000fe2000c10150e */
[----:B------:R-:W-:Y:S01]  /*10c50*/  ISETP.GT.AND P5, PT, R0, 0x19, P1 ;  /* 0x000000190000780c */ /* 0x000fe20000fa4270 */
[----:B------:R-:W-:Y:S02]  /*10c60*/  FMUL R164, R164, UR13 ;  /* 0x0000000da4a47c20 */ /* 0x000fe40008400000 */
[----:B------:R-:W-:Y:S01]  /*10c70*/  @P2 STG.E.U16 desc[UR14][R6.64+0x20], R162 ;  /* 0x000020a206002986 */ /* 0x000fe2000c10150e */
[----:B------:R-:W-:Y:S01]  /*10c80*/  ISETP.GT.AND P2, PT, R0, 0x18, P0 ;  /* 0x000000180000780c */ /* 0x000fe20000744270 */
[----:B------:R-:W-:Y:S01]  /*10c90*/  FMUL R165, R165, UR13 ;  /* 0x0000000da5a57c20 */ /* 0x000fe20008400000 */
[----:B------:R-:W-:Y:S01]  /*10ca0*/  FMUL R166, R166, UR13 ;  /* 0x0000000da6a67c20 */ /* 0x000fe20008400000 */
[----:B------:R-:W-:-:S02]  /*10cb0*/  F2FP.BF16.F32.PACK_AB R163, RZ, R163 ;  /* 0x000000a3ffa3723e */ /* 0x000fc400000010ff */
[----:B------:R-:W-:Y:S02]  /*10cc0*/  F2FP.BF16.F32.PACK_AB R164, RZ, R164 ;  /* 0x000000a4ffa4723e */ /* 0x000fe400000010ff */
        /* <DEDUP_REMOVED lines=181> */
[C---:B------:R-:W-:Y:S02]  /*11820*/  ISETP.GT.AND P4, PT, R0.reuse, 0x71, P0 ;  /* 0x000000710000780c */ /* 0x040fe40000784270 */
[----:B------:R-:W-:Y:S01]  /*11830*/  ISETP.GT.AND P1, PT, R0, 0x79, P1 ;  /* 0x000000790000780c */ /* 0x000fe20000f24270 */
[----:B------:R-:W-:Y:S01]  /*11840*/  @P5 STG.E.U16 desc[UR14][R4.64+0xe2], R209 ;  /* 0x0000e2d104005986 */ /* 0x000fe2000c10150e */
[----:B------:R-:W-:-:S03]  /*11850*/  FMUL R211, R211, UR13 ;  /* 0x0000000dd3d37c20 */ /* 0x000fc60008400000 */
[----:B------:R-:W-:Y:S01]  /*11860*/  @P2 STG.E.U16 desc[UR14][R6.64+0xe0], R210 ;  /* 0x0000e0d206002986 */ /* 0x000fe2000c10150e */
[----:B------:R-:W-:Y:S01]  /*11870*/  ISETP.GT.AND P2, PT, R0, 0x78, P0 ;  /* 0x000000780000780c */ /* 0x000fe20000744270 */
[----:B------:R-:W-:Y:S01]  /*11880*/  FMUL R212, R212, UR13 ;  /* 0x0000000dd4d47c20 */ /* 0x000fe20008400000 */
[----:B------:R-:W-:Y:S01]  /*11890*/  FMUL R213, R213, UR13 ;  /* 0x0000000dd5d57c20 */ /* 0x000fe20008400000 */
[----:B------:R-:W-:Y:S02]  /*118a0*/  F2FP.BF16.F32.PACK_AB R211, RZ, R211 ;  /* 0x000000d3ffd3723e */ /* 0x000fe400000010ff */
[----:B------:R-:W-:Y:S01]  /*118b0*/  ISETP.GT.AND P0, PT, R0, 0x79, P0 ;  /* 0x000000790000780c */ /* 0x000fe20000704270 */
[----:B------:R-:W-:Y:S01]  /*118c0*/  FMUL R214, R214, UR13 ;  /* 0x0000000dd6d67c20 */ /* 0x000fe20008400000 */
[----:B------:R-:W-:Y:S02]  /*118d0*/  F2FP.BF16.F32.PACK_AB R212, RZ, R212 ;  /* 0x000000d4ffd4723e */ /* 0x000fe400000010ff */
[----:B------:R-:W-:Y:S01]  /*118e0*/  F2FP.BF16.F32.PACK_AB R213, RZ, R213 ;  /* 0x000000d5ffd5723e */ /* 0x000fe200000010ff */
[----:B------:R-:W-:Y:S01]  /*118f0*/  @P4 STG.E.U16 desc[UR14][R6.64+0xe2], R211 ;  /* 0x0000e2d306004986 */ /* 0x000fe2000c10150e */
[----:B------:R-:W-:Y:S01]  /*11900*/  F2FP.BF16.F32.PACK_AB R214, RZ, R214 ;  /* 0x000000d6ffd6723e */ /* 0x000fe200000010ff */
[----:B------:R-:W-:-:S02]  /*11910*/  USHF.L.U32 UR7, UR18, 0x8, URZ ;  /* 0x0000000812077899 */ /* 0x000fc4000800063f */
[----:B------:R-:W-:Y:S04]  /*11920*/  @P3 STG.E.U16 desc[UR14][R4.64+0xf0], R212 ;  /* 0x0000f0d404003986 */ /* 0x000fe8000c10150e */
[----:B------:R1:W-:Y:S01]  /*11930*/  @P1 STG.E.U16 desc[UR14][R4.64+0xf2], R213 ;  /* 0x0000f2d504001986 */ /* 0x0003e2000c10150e */
[----:B------:R-:W-:Y:S01]  /*11940*/  FMUL R215, R215, UR13 ;  /* 0x0000000dd7d77c20 */ /* 0x000fe20008400000 */
[----:B------:R-:W-:Y:S01]  /*11950*/  USHF.L.U64.HI UR6, UR18, 0x8, UR19 ;  /* 0x0000000812067899 */ /* 0x000fe20008010213 */
[----:B-1----:R-:W-:Y:S02]  /*11960*/  @P2 IMAD.MOV.U32 R4, RZ, RZ, R6 ;  /* 0x000000ffff042224 */ /* 0x002fe400078e0006 */
[----:B------:R-:W-:Y:S01]  /*11970*/  @P2 IMAD.MOV.U32 R5, RZ, RZ, R7 ;  /* 0x000000ffff052224 */ /* 0x000fe200078e0007 */
[----:B------:R-:W-:-:S04]  /*11980*/  F2FP.BF16.F32.PACK_AB R215, RZ, R215 ;  /* 0x000000d7ffd7723e */ /* 0x000fc800000010ff */
[----:B------:R1:W-:Y:S01]  /*11990*/  @P2 STG.E.U16 desc[UR14][R4.64+0xf0], R214 ;  /* 0x0000f0d604002986 */ /* 0x0003e2000c10150e */
[C---:B------:R-:W-:Y:S01]  /*119a0*/  ISETP.GT.AND P3, PT, R14.reuse, 0x80, PT ;  /* 0x000000800e00780c */ /* 0x040fe20003f64270 */
[----:B------:R-:W-:Y:S01]  /*119b0*/  IMAD.U32 R9, RZ, RZ, UR6 ;  /* 0x00000006ff097e24 */ /* 0x000fe2000f8e00ff */
[----:B------:R-:W-:Y:S01]  /*119c0*/  ISETP.GT.AND P1, PT, R14, 0x88, PT ;  /* 0x000000880e00780c */ /* 0x000fe20003f24270 */
[----:B-1----:R-:W-:Y:S02]  /*119d0*/  @P0 IMAD.MOV.U32 R5, RZ, RZ, R7 ;  /* 0x000000ffff050224 */ /* 0x002fe400078e0007 */
[----:B------:R-:W-:Y:S02]  /*119e0*/  IMAD.U32 R7, RZ, RZ, UR7 ;  /* 0x00000007ff077e24 */ /* 0x000fe4000f8e00ff */
[----:B------:R-:W-:-:S03]  /*119f0*/  @P0 IMAD.MOV.U32 R4, RZ, RZ, R6 ;  /* 0x000000ffff040224 */ /* 0x000fc600078e0006 */
[----:B------:R-:W-:Y:S02]  /*11a00*/  IADD3 R6, P5, P6, R2, UR9, R7 ;  /* 0x0000000902067c10 */ /* 0x000fe4000febe007 */
[----:B------:R1:W-:Y:S01]  /*11a10*/  @P0 STG.E.U16 desc[UR14][R4.64+0xf2], R215 ;  /* 0x0000f2d704000986 */ /* 0x0003e2000c10150e */
[C---:B------:R-:W-:Y:S02]  /*11a20*/  ISETP.GT.AND P0, PT, R0.reuse, RZ, P3 ;  /* 0x000000ff0000720c */ /* 0x040fe40001f04270 */
[----:B------:R-:W-:Y:S02]  /*11a30*/  ISETP.GT.AND P2, PT, R0, 0x1, P3 ;  /* 0x000000010000780c */ /* 0x000fe40001f44270 */
[----:B------:R-:W-:Y:S01]  /*11a40*/  IADD3.X R7, R3, UR8, R9, P5, P6 ;  /* 0x0000000803077c10 */ /* 0x000fe2000afec409 */
[----:B------:R-:W-:Y:S01]  /*11a50*/  FMUL R88, R88, UR13 ;  /* 0x0000000d58587c20 */ /* 0x000fe20008400000 */
[----:B------:R-:W-:Y:S01]  /*11a60*/  ISETP.GT.AND P5, PT, R0, RZ, P1 ;  /* 0x000000ff0000720c */ /* 0x000fe20000fa4270 */
[----:B------:R-:W-:Y:S01]  /*11a70*/  FMUL R89, R89, UR13 ;  /* 0x0000000d59597c20 */ /* 0x000fe20008400000 */
[----:B-1----:R-:W-:Y:S01]  /*11a80*/  IADD3 R4, P4, R2, UR7, RZ ;  /* 0x0000000702047c10 */ /* 0x002fe2000ff9e0ff */
[----:B------:R-:W-:-:S03]  /*11a90*/  FMUL R90, R90, UR13 ;  /* 0x0000000d5a5a7c20 */ /* 0x000fc60008400000 */
[----:B------:R-:W-:Y:S02]  /*11aa0*/  IADD3.X R5, R3, UR6, RZ, P4, !PT ;  /* 0x0000000603057c10 */ /* 0x000fe4000a7fe4ff */
[----:B------:R-:W-:Y:S02]  /*11ab0*/  IADD3 R8, P4, R4, UR9, RZ ;  /* 0x0000000904087c10 */ /* 0x000fe4000ff9e0ff */
[----:B------:R-:W-:Y:S02]  /*11ac0*/  F2FP.BF16.F32.PACK_AB R88, RZ, R88 ;  /* 0x00000058ff58723e */ /* 0x000fe400000010ff */
[----:B------:R-:W-:Y:S02]  /*11ad0*/  F2FP.BF16.F32.PACK_AB R89, RZ, R89 ;  /* 0x00000059ff59723e */ /* 0x000fe400000010ff */
[----:B------:R-:W-:Y:S02]  /*11ae0*/  F2FP.BF16.F32.PACK_AB R90, RZ, R90 ;  /* 0x0000005aff5a723e */ /* 0x000fe400000010ff */
[----:B------:R-:W-:Y:S01]  /*11af0*/  IADD3.X R9, R5, UR8, RZ, P4, !PT ;  /* 0x0000000805097c10 */ /* 0x000fe2000a7fe4ff */
[----:B------:R-:W-:Y:S01]  /*11b00*/  @P0 STG.E.U16 desc[UR14][R4.64], R88 ;  /* 0x0000005804000986 */ /* 0x000fe2000c10150e */
[----:B------:R-:W-:-:S02]  /*11b10*/  ISETP.GT.AND P0, PT, R0, 0x1, P1 ;  /* 0x000000010000780c */ /* 0x000fc40000f04270 */
[C---:B------:R-:W-:Y:S01]  /*11b20*/  ISETP.GT.AND P4, PT, R0.reuse, 0x9, P3 ;  /* 0x000000090000780c */ /* 0x040fe20001f84270 */
[----:B------:R-:W-:Y:S01]  /*11b30*/  @P2 STG.E.U16 desc[UR14][R4.64+0x2], R89 ;  /* 0x0000025904002986 */ /* 0x000fe2000c10150e */
[C---:B------:R-:W-:Y:S01]  /*11b40*/  ISETP.GT.AND P2, PT, R0.reuse, 0x8, P3 ;  /* 0x000000080000780c */ /* 0x040fe20001f44270 */
[----:B------:R-:W-:Y:S02]  /*11b50*/  FMUL R91, R91, UR13 ;  /* 0x0000000d5b5b7c20 */ /* 0x000fe40008400000 */
[----:B------:R-:W-:Y:S01]  /*11b60*/  @P5 STG.E.U16 desc[UR14][R8.64], R90 ;  /* 0x0000005a08005986 */ /* 0x000fe2000c10150e */
[----:B------:R-:W-:Y:S01]  /*11b70*/  ISETP.GT.AND P5, PT, R0, 0x8, P1 ;  /* 0x000000080000780c */ /* 0x000fe20000fa4270 */
[----:B------:R-:W-:Y:S01]  /*11b80*/  FMUL R92, R92, UR13 ;  /* 0x0000000d5c5c7c20 */ /* 0x000fe20008400000 */
[----:B------:R-:W-:Y:S01]  /*11b90*/  FMUL R93, R93, UR13 ;  /* 0x0000000d5d5d7c20 */ /* 0x000fe20008400000 */
[----:B------:R-:W-:Y:S01]  /*11ba0*/  FMUL R94, R94, UR13 ;  /* 0x0000000d5e5e7c20 */ /* 0x000fe20008400000 */
[----:B------:R-:W-:-:S02]  /*11bb0*/  F2FP.BF16.F32.PACK_AB R91, RZ, R91 ;  /* 0x0000005bff5b723e */ /* 0x000fc400000010ff */
[----:B------:R-:W-:Y:S02]  /*11bc0*/  F2FP.BF16.F32.PACK_AB R92, RZ, R92 ;  /* 0x0000005cff5c723e */ /* 0x000fe400000010ff */
[----:B------:R-:W-:Y:S02]  /*11bd0*/  F2FP.BF16.F32.PACK_AB R93, RZ, R93 ;  /* 0x0000005dff5d723e */ /* 0x000fe400000010ff */
[----:B------:R-:W-:Y:S01]  /*11be0*/  F2FP.BF16.F32.PACK_AB R94, RZ, R94 ;  /* 0x0000005eff5e723e */ /* 0x000fe200000010ff */
[----:B------:R1:W-:Y:S01]  /*11bf0*/  @P0 STG.E.U16 desc[UR14][R8.64+0x2], R91 ;  /* 0x0000025b08000986 */ /* 0x0003e2000c10150e */
[----:B------:R-:W-:-:S03]  /*11c00*/  ISETP.GT.AND P0, PT, R0, 0x9, P1 ;  /* 0x000000090000780c */ /* 0x000fc60000f04270 */
[----:B------:R-:W-:Y:S01]  /*11c10*/  @P2 STG.E.U16 desc[UR14][R4.64+0x10], R92 ;  /* 0x0000105c04002986 */ /* 0x000fe2000c10150e */
[----:B------:R-:W-:-:S03]  /*11c20*/  ISETP.GT.AND P2, PT, R0, 0x10, P3 ;  /* 0x000000100000780c */ /* 0x000fc60001f44270 */
        /* <DEDUP_REMOVED lines=140> */
[----:B------:R-:W-:Y:S04]  /*124f0*/  @P0 STG.E.U16 desc[UR14][R6.64+0x92], R127 ;  /* 0x0000927f06000986 */ /* 0x000fe8000c10150e */
[----:B------:R-:W-:Y:S01]  /*12500*/  @P2 STG.E.U16 desc[UR14][R4.64+0xa0], R128 ;  /* 0x0000a08004002986 */ /* 0x000fe2000c10150e */
[----:B------:R-:W-:-:S03]  /*12510*/  ISETP.GT.AND P2, PT, R0, 0x51, P1 ;  /* 0x000000510000780c */ /* 0x000fc60000f44270 */
[----:B------:R-:W-:Y:S01]  /*12520*/  @P4 STG.E.U16 desc[UR14][R4.64+0xa2], R129 ;  /* 0x0000a28104004986 */ /* 0x000fe2000c10150e */
[----:B------:R-:W-:-:S03]  /*12530*/  FMUL R131, R131, UR13 ;  /* 0x0000000d83837c20 */ /* 0x000fc60008400000 */
[----:B------:R-:W-:Y:S01]  /*12540*/  @P5 STG.E.U16 desc[UR14][R6.64+0xa0], R130 ;  /* 0x0000a08206005986 */ /* 0x000fe2000c10150e */
[----:B------:R-:W-:Y:S01]  /*12550*/  ISETP.GT.AND P5, PT, R0, 0x59, P3 ;  /* 0x000000590000780c */ /* 0x000fe20001fa4270 */
[----:B------:R-:W-:Y:S01]  /*12560*/  FMUL R133, R133, UR13 ;  /* 0x0000000d85857c20 */ /* 0x000fe20008400000 */
[----:B------:R-:W-:-:S04]  /*12570*/  F2FP.BF16.F32.PACK_AB R131, RZ, R131 ;  /* 0x00000083ff83723e */ /* 0x000fc800000010ff */
[----:B------:R-:W-:Y:S01]  /*12580*/  F2FP.BF16.F32.PACK_AB R133, RZ, R133 ;  /* 0x00000085ff85723e */ /* 0x000fe200000010ff */
[----:B------:R-:W-:Y:S01]  /*12590*/  @P2 STG.E.U16 desc[UR14][R6.64+0xa2], R131 ;  /* 0x0000a28306002986 */ /* 0x000fe2000c10150e */
[C---:B------:R-:W-:Y:S02]  /*125a0*/  ISETP.GT.AND P4, PT, R0.reuse, 0x58, P3 ;  /* 0x000000580000780c */ /* 0x040fe40001f84270 */
[----:B------:R-:W-:Y:S01]  /*125b0*/  ISETP.GT.AND P0, PT, R0, 0x58, P1 ;  /* 0x000000580000780c */ /* 0x000fe20000f04270 */
[----:B------:R-:W-:Y:S01]  /*125c0*/  FMUL R132, R132, UR13 ;  /* 0x0000000d84847c20 */ /* 0x000fe20008400000 */
[C---:B------:R-:W-:Y:S01]  /*125d0*/  ISETP.GT.AND P2, PT, R0.reuse, 0x59, P1 ;  /* 0x000000590000780c */ /* 0x040fe20000f44270 */
[----:B------:R-:W-:Y:S01]  /*125e0*/  @P5 STG.E.U16 desc[UR14][R4.64+0xb2], R133 ;  /* 0x0000b28504005986 */ /* 0x000fe2000c10150e */
[----:B------:R-:W-:Y:S01]  /*125f0*/  ISETP.GT.AND P5, PT, R0, 0x60, P3 ;  /* 0x000000600000780c */ /* 0x000fe20001fa4270 */
[----:B------:R-:W-:Y:S01]  /*12600*/  FMUL R134, R134, UR13 ;  /* 0x0000000d86867c20 */ /* 0x000fe20008400000 */
        /* <DEDUP_REMOVED lines=8> */
[----:B------:R-:W-:Y:S01]  /*12690*/  @P4 STG.E.U16 desc[UR14][R4.64+0xb0], R132 ;  /* 0x0000b08404004986 */ /* 0x000fe2000c10150e */
[----:B------:R-:W-:-:S03]  /*126a0*/  F2FP.BF16.F32.PACK_AB R137, RZ, R137 ;  /* 0x00000089ff89723e */ /* 0x000fc600000010ff */
[----:B------:R-:W-:Y:S01]  /*126b0*/  @P0 STG.E.U16 desc[UR14][R6.64+0xb0], R134 ;  /* 0x0000b08606000986 */ /* 0x000fe2000c10150e */
[----:B------:R-:W-:-:S03]  /*126c0*/  ISETP.GT.AND P4, PT, R0, 0x60, P1 ;  /* 0x000000600000780c */ /* 0x000fc60000f84270 */
[----:B------:R-:W-:Y:S01]  /*126d0*/  @P2 STG.E.U16 desc[UR14][R6.64+0xb2], R135 ;  /* 0x0000b28706002986 */ /* 0x000fe2000c10150e */
[----:B------:R-:W-:-:S03]  /*126e0*/  FMUL R138, R138, UR13 ;  /* 0x0000000d8a8a7c20 */ /* 0x000fc60008400000 */
[----:B------:R-:W-:Y:S01]  /*126f0*/  @P5 STG.E.U16 desc[UR14][R4.64+0xc0], R136 ;  /* 0x0000c08804005986 */ /* 0x000fe2000c10150e */
[----:B------:R-:W-:-:S03]  /*12700*/  ISETP.GT.AND P5, PT, R0, 0x61, P1 ;  /* 0x000000610000780c */ /* 0x000fc60000fa4270 */
[----:B------:R-:W-:Y:S01]  /*12710*/  @P6 STG.E.U16 desc[UR14][R4.64+0xc2], R137 ;  /* 0x0000c28904006986 */ /* 0x000fe2000c10150e */
[----:B------:R-:W-:Y:S01]  /*12720*/  ISETP.GT.AND P6, PT, R0, 0x68, P3 ;  /* 0x000000680000780c */ /* 0x000fe20001fc4270 */
[----:B------:R-:W-:Y:S01]  /*12730*/  FMUL R139, R139, UR13 ;  /* 0x0000000d8b8b7c20 */ /* 0x000fe20008400000 */
[----:B------:R-:W-:Y:S01]  /*12740*/  FMUL R140, R140, UR13 ;  /* 0x0000000d8c8c7c20 */ /* 0x000fe20008400000 */
[----:B------:R-:W-:-:S03]  /*12750*/  F2FP.BF16.F32.PACK_AB R138, RZ, R138 ;  /* 0x0000008aff8a723e */ /* 0x000fc600000010ff */
        /* <DEDUP_REMOVED lines=11> */
[----:B------:R-:W-:-:S03]  /*12810*/  F2FP.BF16.F32.PACK_AB R141, RZ, R141 ;  /* 0x0000008dff8d723e */ /* 0x000fc600000010ff */
[----:B------:R-:W-:Y:S02]  /*12820*/  F2FP.BF16.F32.PACK_AB R142, RZ, R142 ;  /* 0x0000008eff8e723e */ /* 0x000fe400000010ff */
[----:B------:R-:W-:Y:S01]  /*12830*/  F2FP.BF16.F32.PACK_AB R143, RZ, R143 ;  /* 0x0000008fff8f723e */ /* 0x000fe200000010ff */
[----:B------:R-:W-:Y:S04]  /*12840*/  @P4 STG.E.U16 desc[UR14][R4.64+0xd2], R141 ;  /* 0x0000d28d04004986 */ /* 0x000fe8000c10150e */
[----:B------:R-:W-:Y:S01]  /*12850*/  @P5 STG.E.U16 desc[UR14][R6.64+0xd0], R142 ;  /* 0x0000d08e06005986 */ /* 0x000fe2000c10150e */
[----:B------:R-:W-:-:S03]  /*12860*/  ISETP.GT.AND P5, PT, R0, 0x70, P3 ;  /* 0x000000700000780c */ /* 0x000fc60001fa4270 */
[----:B------:R-:W-:Y:S01]  /*12870*/  @P6 STG.E.U16 desc[UR14][R6.64+0xd2], R143 ;  /* 0x0000d28f06006986 */ /* 0x000fe2000c10150e */
[----:B------:R-:W-:Y:S01]  /*12880*/  ISETP.GT.AND P6, PT, R0, 0x71, P3 ;  /* 0x000000710000780c */ /* 0x000fe20001fc4270 */
[----:B------:R-:W-:Y:S01]  /*12890*/  FMUL R144, R144, UR13 ;  /* 0x0000000d90907c20 */ /* 0x000fe20008400000 */
[----:B------:R-:W-:Y:S01]  /*128a0*/  FMUL R145, R145, UR13 ;  /* 0x0000000d91917c20 */ /* 0x000fe20008400000 */
[----:B------:R-:W-:-:S03]  /*128b0*/  ISETP.GT.AND P4, PT, R0, 0x70, P1 ;  /* 0x000000700000780c */ /* 0x000fc60000f84270 */
[----:B------:R-:W-:Y:S02]  /*128c0*/  F2FP.BF16.F32.PACK_AB R144, RZ, R144 ;  /* 0x00000090ff90723e */ /* 0x000fe400000010ff */
[----:B------:R-:W-:Y:S01]  /*128d0*/  F2FP.BF16.F32.PACK_AB R145, RZ, R145 ;  /* 0x00000091ff91723e */ /* 0x000fe200000010ff */
[----:B------:R-:W-:Y:S02]  /*128e0*/  FMUL R146, R146, UR13 ;  /* 0x0000000d92927c20 */ /* 0x000fe40008400000 */
[----:B------:R-:W-:Y:S01]  /*128f0*/  @P5 STG.E.U16 desc[UR14][R4.64+0xe0], R144 ;  /* 0x0000e09004005986 */ /* 0x000fe2000c10150e */
[----:B------:R-:W-:-:S03]  /*12900*/  ISETP.GT.AND P5, PT, R0, 0x71, P1 ;  /* 0x000000710000780c */ /* 0x000fc60000fa4270 */
[----:B------:R-:W-:Y:S01]  /*12910*/  @P6 STG.E.U16 desc[UR14][R4.64+0xe2], R145 ;  /* 0x0000e29104006986 */ /* 0x000fe2000c10150e */
[C---:B------:R-:W-:Y:S02]  /*12920*/  ISETP.GT.AND P6, PT, R0.reuse, 0x78, P3 ;  /* 0x000000780000780c */ /* 0x040fe40001fc4270 */
[----:B------:R-:W-:Y:S01]  /*12930*/  ISETP.GT.AND P3, PT, R0, 0x79, P3 ;  /* 0x000000790000780c */ /* 0x000fe20001f64270 */
[----:B------:R-:W-:Y:S01]  /*12940*/  FMUL R147, R147, UR13 ;  /* 0x0000000d93937c20 */ /* 0x000fe20008400000 */
[----:B------:R-:W-:Y:S01]  /*12950*/  F2FP.BF16.F32.PACK_AB R146, RZ, R146 ;  /* 0x00000092ff92723e */ /* 0x000fe200000010ff */
[----:B------:R-:W-:Y:S01]  /*12960*/  FMUL R149, R149, UR13 ;  /* 0x0000000d95957c20 */ /* 0x000fe20008400000 */
[----:B------:R-:W-:Y:S02]  /*12970*/  FMUL R148, R148, UR13 ;  /* 0x0000000d94947c20 */ /* 0x000fe40008400000 */
[----:B------:R-:W-:Y:S01]  /*12980*/  F2FP.BF16.F32.PACK_AB R147, RZ, R147 ;  /* 0x00000093ff93723e */ /* 0x000fe200000010ff */
[----:B------:R-:W-:Y:S01]  /*12990*/  @P4 STG.E.U16 desc[UR14][R6.64+0xe0], R146 ;  /* 0x0000e09206004986 */ /* 0x000fe2000c10150e */
[----:B------:R-:W-:-:S02]  /*129a0*/  ISETP.GT.AND P4, PT, R0, 0x78, P1 ;  /* 0x000000780000780c */ /* 0x000fc40000f84270 */
[----:B------:R-:W-:Y:S02]  /*129b0*/  F2FP.BF16.F32.PACK_AB R149, RZ, R149 ;  /* 0x00000095ff95723e */ /* 0x000fe400000010ff */
[----:B------:R-:W-:Y:S01]  /*129c0*/  ISETP.GT.AND P2, PT, R14, 0xc0, PT ;  /* 0x000000c00e00780c */ /* 0x000fe20003f44270 */
[----:B------:R-:W-:Y:S01]  /*129d0*/  @P5 STG.E.U16 desc[UR14][R6.64+0xe2], R147 ;  /* 0x0000e29306005986 */ /* 0x000fe2000c10150e */
[C---:B------:R-:W-:Y:S01]  /*129e0*/  ISETP.GT.AND P1, PT, R0.reuse, 0x79, P1 ;  /* 0x000000790000780c */ /* 0x040fe20000f24270 */
[----:B-1----:R-:W-:Y:S01]  /*129f0*/  IMAD.U32 R9, RZ, RZ, UR18 ;  /* 0x00000012ff097e24 */ /* 0x002fe2000f8e00ff */
[----:B------:R-:W-:Y:S01]  /*12a00*/  F2FP.BF16.F32.PACK_AB R148, RZ, R148 ;  /* 0x00000094ff94723e */ /* 0x000fe200000010ff */
[----:B------:R-:W-:Y:S01]  /*12a10*/  @P3 STG.E.U16 desc[UR14][R4.64+0xf2], R149 ;  /* 0x0000f29504003986 */ /* 0x000fe2000c10150e */
[----:B------:R-:W-:Y:S01]  /*12a20*/  ISETP.GT.AND P3, PT, R0, RZ, P2 ;  /* 0x000000ff0000720c */ /* 0x000fe20001764270 */
[----:B------:R-:W-:Y:S01]  /*12a30*/  FMUL R150, R150, UR13 ;  /* 0x0000000d96967c20 */ /* 0x000fe20008400000 */
[----:B------:R-:W-:Y:S01]  /*12a40*/  FMUL R151, R151, UR13 ;  /* 0x0000000d97977c20 */ /* 0x000fe20008400000 */
[----:B------:R-:W-:Y:S01]  /*12a50*/  UIMAD UR6, UR19, 0x180, URZ ;  /* 0x00000180130678a4 */ /* 0x000fe2000f8e023f */
[----:B------:R-:W-:Y:S01]  /*12a60*/  FMUL R24, R24, UR13 ;  /* 0x0000000d18187c20 */ /* 0x000fe20008400000 */
[----:B------:R-:W-:Y:S01]  /*12a70*/  IMAD.WIDE.U32 R2, R9, 0x180, R2 ;  /* 0x0000018009027825 */ /* 0x000fe200078e0002 */
[----:B------:R1:W-:Y:S01]  /*12a80*/  @P6 STG.E.U16 desc[UR14][R4.64+0xf0], R148 ;  /* 0x0000f09404006986 */ /* 0x0003e2000c10150e */
[----:B------:R-:W-:-:S02]  /*12a90*/  F2FP.BF16.F32.PACK_AB R150, RZ, R150 ;  /* 0x00000096ff96723e */ /* 0x000fc400000010ff */
[----:B------:R-:W-:Y:S01]  /*12aa0*/  F2FP.BF16.F32.PACK_AB R151, RZ, R151 ;  /* 0x00000097ff97723e */ /* 0x000fe200000010ff */
[----:B------:R-:W-:Y:S01]  /*12ab0*/  VIADD R3, R3, UR6 ;  /* 0x0000000603037c36 */ /* 0x000fe20008000000 */
[----:B------:R-:W-:Y:S02]  /*12ac0*/  ISETP.GT.AND P5, PT, R0, 0x1, P2 ;  /* 0x000000010000780c */ /* 0x000fe400017a4270 */
[----:B------:R-:W-:Y:S01]  /*12ad0*/  F2FP.BF16.F32.PACK_AB R24, RZ, R24 ;  /* 0x00000018ff18723e */ /* 0x000fe200000010ff */
[----:B------:R-:W-:Y:S01]  /*12ae0*/  FMUL R25, R25, UR13 ;  /* 0x0000000d19197c20 */ /* 0x000fe20008400000 */
[----:B-1----:R-:W-:Y:S02]  /*12af0*/  @P4 IMAD.MOV.U32 R4, RZ, RZ, R6 ;  /* 0x000000ffff044224 */ /* 0x002fe400078e0006 */
[----:B------:R-:W-:Y:S01]  /*12b00*/  @P4 IMAD.MOV.U32 R5, RZ, RZ, R7 ;  /* 0x000000ffff054224 */ /* 0x000fe200078e0007 */
[----:B------:R-:W-:-:S04]  /*12b10*/  ISETP.GT.AND P0, PT, R14, 0xc8, PT ;  /* 0x000000c80e00780c */ /* 0x000fc80003f04270 */
[----:B------:R1:W-:Y:S01]  /*12b20*/  @P4 STG.E.U16 desc[UR14][R4.64+0xf0], R150 ;  /* 0x0000f09604004986 */ /* 0x0003e2000c10150e */
[----:B------:R-:W-:-:S03]  /*12b30*/  F2FP.BF16.F32.PACK_AB R25, RZ, R25 ;  /* 0x00000019ff19723e */ /* 0x000fc600000010ff */
[----:B------:R2:W-:Y:S04]  /*12b40*/  @P1 STG.E.U16 desc[UR14][R6.64+0xf2], R151 ;  /* 0x0000f29706001986 */ /* 0x0005e8000c10150e */
[----:B------:R-:W-:Y:S01]  /*12b50*/  @P3 STG.E.U16 desc[UR14][R2.64], R24 ;  /* 0x0000001802003986 */ /* 0x000fe2000c10150e */
[----:B------:R-:W-:Y:S01]  /*12b60*/  ISETP.GT.AND P3, PT, R0, RZ, P0 ;  /* 0x000000ff0000720c */ /* 0x000fe20000764270 */
[----:B------:R-:W-:Y:S01]  /*12b70*/  FMUL R26, R26, UR13 ;  /* 0x0000000d1a1a7c20 */ /* 0x000fe20008400000 */
[----:B-1----:R-:W-:Y:S01]  /*12b80*/  IADD3 R4, P1, R2, UR9, RZ ;  /* 0x0000000902047c10 */ /* 0x002fe2000ff3e0ff */
[----:B------:R-:W-:Y:S01]  /*12b90*/  @P5 STG.E.U16 desc[UR14][R2.64+0x2], R25 ;  /* 0x0000021902005986 */ /* 0x000fe2000c10150e */
[C---:B------:R-:W-:Y:S02]  /*12ba0*/  ISETP.GT.AND P6, PT, R0.reuse, 0x1, P0 ;  /* 0x000000010000780c */ /* 0x040fe400007c4270 */
[----:B------:R-:W-:Y:S01]  /*12bb0*/  ISETP.GT.AND P5, PT, R0, 0x8, P2 ;  /* 0x000000080000780c */ /* 0x000fe200017a4270 */
[----:B------:R-:W-:Y:S01]  /*12bc0*/  FMUL R27, R27, UR13 ;  /* 0x0000000d1b1b7c20 */ /* 0x000fe20008400000 */
[----:B------:R-:W-:-:S02]  /*12bd0*/  F2FP.BF16.F32.PACK_AB R26, RZ, R26 ;  /* 0x0000001aff1a723e */ /* 0x000fc400000010ff */
[----:B------:R-:W-:Y:S02]  /*12be0*/  IADD3.X R5, R3, UR8, RZ, P1, !PT ;  /* 0x0000000803057c10 */ /* 0x000fe40008ffe4ff */
[----:B------:R-:W-:Y:S01]  /*12bf0*/  ISETP.GT.AND P4, PT, R0, 0x9, P2 ;  /* 0x000000090000780c */ /* 0x000fe20001784270 */
[----:B------:R-:W-:Y:S01]  /*12c00*/  FMUL R28, R28, UR13 ;  /* 0x0000000d1c1c7c20 */ /* 0x000fe20008400000 */
[----:B------:R-:W-:Y:S01]  /*12c10*/  FMUL R29, R29, UR13 ;  /* 0x0000000d1d1d7c20 */ /* 0x000fe20008400000 */
[----:B------:R-:W-:Y:S01]  /*12c20*/  @P3 STG.E.U16 desc[UR14][R4.64], R26 ;  /* 0x0000001a04003986 */ /* 0x000fe2000c10150e */
[----:B------:R-:W-:Y:S02]  /*12c30*/  F2FP.BF16.F32.PACK_AB R27, RZ, R27 ;  /* 0x0000001bff1b723e */ /* 0x000fe400000010ff */
[----:B------:R-:W-:Y:S02]  /*12c40*/  ISETP.GT.AND P3, PT, R0, 0x8, P0 ;  /* 0x000000080000780c */ /* 0x000fe40000764270 */
[----:B------:R-:W-:Y:S01]  /*12c50*/  F2FP.BF16.F32.PACK_AB R28, RZ, R28 ;  /* 0x0000001cff1c723e */ /* 0x000fe200000010ff */
[----:B------:R-:W-:Y:S01]  /*12c60*/  FMUL R30, R30, UR13 ;  /* 0x0000000d1e1e7c20 */ /* 0x000fe20008400000 */
[----:B------:R-:W-:Y:S01]  /*12c70*/  F2FP.BF16.F32.PACK_AB R29, RZ, R29 ;  /* 0x0000001dff1d723e */ /* 0x000fe200000010ff */
[----:B------:R-:W-:Y:S01]  /*12c80*/  @P6 STG.E.U16 desc[UR14][R4.64+0x2], R27 ;  /* 0x0000021b04006986 */ /* 0x000fe2000c10150e */
[----:B------:R-:W-:-:S03]  /*12c90*/  ISETP.GT.AND P6, PT, R0, 0x9, P0 ;  /* 0x000000090000780c */ /* 0x000fc600007c4270 */
[----:B------:R-:W-:Y:S01]  /*12ca0*/  @P5 STG.E.U16 desc[UR14][R2.64+0x10], R28 ;  /* 0x0000101c02005986 */ /* 0x000fe2000c10150e */
[C---:B------:R-:W-:Y:S01]  /*12cb0*/  ISETP.GT.AND P5, PT, R0.reuse, 0x10, P2 ;  /* 0x000000100000780c */ /* 0x040fe200017a4270 */
[----:B------:R-:W-:Y:S01]  /*12cc0*/  FMUL R31, R31, UR13 ;  /* 0x0000000d1f1f7c20 */ /* 0x000fe20008400000 */
[----:B------:R-:W-:Y:S01]  /*12cd0*/  F2FP.BF16.F32.PACK_AB R30, RZ, R30 ;  /* 0x0000001eff1e723e */ /* 0x000fe200000010ff */
[----:B------:R-:W-:Y:S01]  /*12ce0*/  @P4 STG.E.U16 desc[UR14][R2.64+0x12], R29 ;  /* 0x0000121d02004986 */ /* 0x000fe2000c10150e */
[----:B------:R-:W-:Y:S01]  /*12cf0*/  ISETP.GT.AND P4, PT, R0, 0x11, P2 ;  /* 0x000000110000780c */ /* 0x000fe20001784270 */
[----:B------:R-:W-:Y:S01]  /*12d00*/  FMUL R32, R32, UR13 ;  /* 0x0000000d20207c20 */ /* 0x000fe20008400000 */
[----:B------:R-:W-:Y:S01]  /*12d10*/  FMUL R33, R33, UR13 ;  /* 0x0000000d21217c20 */ /* 0x000fe20008400000 */
[----:B------:R-:W-:Y:S01]  /*12d20*/  @P3 STG.E.U16 desc[UR14][R4.64+0x10], R30 ;  /* 0x0000101e04003986 */ /* 0x000fe2000c10150e */
[----:B------:R-:W-:Y:S02]  /*12d30*/  F2FP.BF16.F32.PACK_AB R31, RZ, R31 ;  /* 0x0000001fff1f723e */ /* 0x000fe400000010ff */
[----:B------:R-:W-:-:S02]  /*12d40*/  ISETP.GT.AND P3, PT, R0, 0x10, P0 ;  /* 0x000000100000780c */ /* 0x000fc40000764270 */
[----:B------:R-:W-:Y:S01]  /*12d50*/  F2FP.BF16.F32.PACK_AB R32, RZ, R32 ;  /* 0x00000020ff20723e */ /* 0x000fe200000010ff */
[----:B------:R-:W-:Y:S01]  /*12d60*/  FMUL R34, R34, UR13 ;  /* 0x0000000d22227c20 */ /* 0x000fe20008400000 */
[----:B------:R-:W-:Y:S01]  /*12d70*/  F2FP.BF16.F32.PACK_AB R33, RZ, R33 ;  /* 0x00000021ff21723e */ /* 0x000fe200000010ff */
[----:B------:R-:W-:Y:S01]  /*12d80*/  @P6 STG.E.U16 desc[UR14][R4.64+0x12], R31 ;  /* 0x0000121f04006986 */ /* 0x000fe2000c10150e */
[----:B------:R-:W-:-:S03]  /*12d90*/  ISETP.GT.AND P6, PT, R0, 0x11, P0 ;  /* 0x000000110000780c */ /* 0x000fc600007c4270 */
[----:B------:R-:W-:Y:S01]  /*12da0*/  @P5 STG.E.U16 desc[UR14][R2.64+0x20], R32 ;  /* 0x0000202002005986 */ /* 0x000fe2000c10150e */
[----:B------:R-:W-:-:S03]  /*12db0*/  F2FP.BF16.F32.PACK_AB R34, RZ, R34 ;  /* 0x00000022ff22723e */ /* 0x000fc600000010ff */
[----:B------:R-:W-:Y:S01]  /*12dc0*/  @P4 STG.E.U16 desc[UR14][R2.64+0x22], R33 ;  /* 0x0000222102004986 */ /* 0x000fe2000c10150e */
[C---:B------:R-:W-:Y:S01]  /*12dd0*/  ISETP.GT.AND P4, PT, R0.reuse, 0x18, P2 ;  /* 0x000000180000780c */ /* 0x040fe20001784270 */
[----:B------:R-:W-:Y:S01]  /*12de0*/  FMUL R35, R35, UR13 ;  /* 0x0000000d23237c20 */ /* 0x000fe20008400000 */
[----:B------:R-:W-:Y:S01]  /*12df0*/  ISETP.GT.AND P5, PT, R0, 0x19, P2 ;  /* 0x000000190000780c */ /* 0x000fe200017a4270 */
[----:B------:R-:W-:Y:S01]  /*12e00*/  FMUL R36, R36, UR13 ;  /* 0x0000000d24247c20 */ /* 0x000fe20008400000 */
[----:B------:R-:W-:Y:S01]  /*12e10*/  FMUL R37, R37, UR13 ;  /* 0x0000000d25257c20 */ /* 0x000fe20008400000 */
[----:B------:R-:W-:Y:S01]  /*12e20*/  @P3 STG.E.U16 desc[UR14][R4.64+0x20], R34 ;  /* 0x0000202204003986 */ /* 0x000fe2000c10150e */
[----:B------:R-:W-:Y:S02]  /*12e30*/  ISETP.GT.AND P3, PT, R0, 0x18, P0 ;  /* 0x000000180000780c */ /* 0x000fe40000764270 */
[----:B------:R-:W-:Y:S01]  /*12e40*/  F2FP.BF16.F32.PACK_AB R35, RZ, R35 ;  /* 0x00000023ff23723e */ /* 0x000fe200000010ff */
[----:B------:R-:W-:Y:S01]  /*12e50*/  FMUL R38, R38, UR13 ;  /* 0x0000000d26267c20 */ /* 0x000fe20008400000 */
[----:B------:R-:W-:-:S02]  /*12e60*/  F2FP.BF16.F32.PACK_AB R36, RZ, R36 ;  /* 0x00000024ff24723e */ /* 0x000fc400000010ff */
[----:B------:R-:W-:Y:S01]  /*12e70*/  F2FP.BF16.F32.PACK_AB R37, RZ, R37 ;  /* 0x00000025ff25723e */ /* 0x000fe200000010ff */
[----:B------:R-:W-:Y:S01]  /*12e80*/  @P6 STG.E.U16 desc[UR14][R4.64+0x22], R35 ;  /* 0x0000222304006986 */ /* 0x000fe2000c10150e */
[----:B------:R-:W-:-:S03]  /*12e90*/  F2FP.BF16.F32.PACK_AB R38, RZ, R38 ;  /* 0x00000026ff26723e */ /* 0x000fc600000010ff */
[----:B------:R-:W-:Y:S01]  /*12ea0*/  @P4 STG.E.U16 desc[UR14][R2.64+0x30], R36 ;  /* 0x0000302402004986 */ /* 0x000fe2000c10150e */
[C---:B------:R-:W-:Y:S02]  /*12eb0*/  ISETP.GT.AND P4, PT, R0.reuse, 0x19, P0 ;  /* 0x000000190000780c */ /* 0x040fe40000784270 */
[C---:B------:R-:W-:Y:S01]  /*12ec0*/  ISETP.GT.AND P6, PT, R0.reuse, 0x20, P2 ;  /* 0x000000200000780c */ /* 0x040fe200017c4270 */
[----:B------:R-:W-:Y:S01]  /*12ed0*/  @P5 STG.E.U16 desc[UR14][R2.64+0x32], R37 ;  /* 0x0000322502005986 */ /* 0x000fe2000c10150e */
[----:B------:R-:W-:Y:S01]  /*12ee0*/  ISETP.GT.AND P5, PT, R0, 0x21, P2 ;  /* 0x000000210000780c */ /* 0x000fe200017a4270 */
[----:B------:R-:W-:Y:S01]  /*12ef0*/  FMUL R39, R39, UR13 ;  /* 0x0000000d27277c20 */ /* 0x000fe20008400000 */
[----:B------:R-:W-:Y:S01]  /*12f00*/  FMUL R40, R40, UR13 ;  /* 0x0000000d28287c20 */ /* 0x000fe20008400000 */
[----:B------:R-:W-:Y:S01]  /*12f10*/  FMUL R41, R41, UR13 ;  /* 0x0000000d29297c20 */ /* 0x000fe20008400000 */
[----:B------:R-:W-:Y:S01]  /*12f20*/  @P3 STG.E.U16 desc[UR14][R4.64+0x30], R38 ;  /* 0x0000302604003986 */ /* 0x000fe2000c10150e */
[----:B------:R-:W-:Y:S01]  /*12f30*/  ISETP.GT.AND P3, PT, R0, 0x20, P0 ;  /* 0x000000200000780c */ /* 0x000fe20000764270 */
[----:B------:R-:W-:Y:S01]  /*12f40*/  FMUL R42, R42, UR13 ;  /* 0x0000000d2a2a7c20 */ /* 0x000fe20008400000 */
[----:B------:R-:W-:-:S02]  /*12f50*/  F2FP.BF16.F32.PACK_AB R39, RZ, R39 ;  /* 0x00000027ff27723e */ /* 0x000fc400000010ff */
[----:B------:R-:W-:Y:S02]  /*12f60*/  F2FP.BF16.F32.PACK_AB R40, RZ, R40 ;  /* 0x00000028ff28723e */ /* 0x000fe400000010ff */
[----:B------:R-:W-:Y:S01]  /*12f70*/  F2FP.BF16.F32.PACK_AB R41, RZ, R41 ;  /* 0x00000029ff29723e */ /* 0x000fe200000010ff */
[----:B------:R-:W-:Y:S01]  /*12f80*/  @P4 STG.E.U16 desc[UR14][R4.64+0x32], R39 ;  /* 0x0000322704004986 */ /* 0x000fe2000c10150e */
[----:B------:R-:W-:Y:S02]  /*12f90*/  F2FP.BF16.F32.PACK_AB R42, RZ, R42 ;  /* 0x0000002aff2a723e */ /* 0x000fe400000010ff */
        /* <DEDUP_REMOVED lines=31> */
[----:B------:R-:W-:-:S03]  /*13190*/  F2FP.BF16.F32.PACK_AB R50, RZ, R50 ;  /* 0x00000032ff32723e */ /* 0x000fc600000010ff */
[----:B------:R-:W-:Y:S01]  /*131a0*/  @P6 STG.E.U16 desc[UR14][R2.64+0x60], R48 ;  /* 0x0000603002006986 */ /* 0x000fe2000c10150e */
[----:B--2---:R-:W-:-:S03]  /*131b0*/  IADD3.X R7, R3, UR8, RZ, P1, !PT ;  /* 0x0000000803077c10 */ /* 0x004fc60008ffe4ff */
[----:B------:R-:W-:Y:S01]  /*131c0*/  @P5 STG.E.U16 desc[UR14][R2.64+0x62], R49 ;  /* 0x0000623102005986 */ /* 0x000fe2000c10150e */
[C---:B------:R-:W-:Y:S02]  /*131d0*/  ISETP.GT.AND P5, PT, R0.reuse, 0x31, P0 ;  /* 0x000000310000780c */ /* 0x040fe400007a4270 */
[C---:B------:R-:W-:Y:S01]  /*131e0*/  ISETP.GT.AND P1, PT, R0.reuse, 0x38, P0 ;  /* 0x000000380000780c */ /* 0x040fe20000724270 */
[----:B------:R1:W-:Y:S01]  /*131f0*/  @P3 STG.E.U16 desc[UR14][R4.64+0x60], R50 ;  /* 0x0000603204003986 */ /* 0x0003e2000c10150e */
[C---:B------:R-:W-:Y:S02]  /*13200*/  ISETP.GT.AND P3, PT, R0.reuse, 0x39, P0 ;  /* 0x000000390000780c */ /* 0x040fe40000764270 */
[C---:B------:R-:W-:Y:S01]  /*13210*/  ISETP.GT.AND P6, PT, R0.reuse, 0x38, P2 ;  /* 0x000000380000780c */ /* 0x040fe200017c4270 */
[----:B------:R-:W-:Y:S01]  /*13220*/  FMUL R51, R51, UR13 ;  /* 0x0000000d33337c20 */ /* 0x000fe20008400000 */
[----:B------:R-:W-:Y:S01]  /*13230*/  ISETP.GT.AND P4, PT, R0, 0x39, P2 ;  /* 0x000000390000780c */ /* 0x000fe20001784270 */
[----:B------:R-:W-:Y:S01]  /*13240*/  FMUL R52, R52, UR13 ;  /* 0x0000000d34347c20 */ /* 0x000fe20008400000 */
[----:B------:R-:W-:Y:S01]  /*13250*/  FMUL R53, R53, UR13 ;  /* 0x0000000d35357c20 */ /* 0x000fe20008400000 */
[----:B------:R-:W-:Y:S01]  /*13260*/  FMUL R54, R54, UR13 ;  /* 0x0000000d36367c20 */ /* 0x000fe20008400000 */
[----:B------:R-:W-:Y:S01]  /*13270*/  FMUL R55, R55, UR13 ;  /* 0x0000000d37377c20 */ /* 0x000fe20008400000 */
[----:B------:R-:W-:-:S02]  /*13280*/  F2FP.BF16.F32.PACK_AB R51, RZ, R51 ;  /* 0x00000033ff33723e */ /* 0x000fc400000010ff */
[----:B------:R-:W-:Y:S02]  /*13290*/  @P5 MOV R6, R4 ;  /* 0x0000000400065202 */ /* 0x000fe40000000f00 */
[----:B------:R-:W-:Y:S01]  /*132a0*/  F2FP.BF16.F32.PACK_AB R52, RZ, R52 ;  /* 0x00000034ff34723e */ /* 0x000fe200000010ff */
[C---:B-1----:R-:W-:Y:S01]  /*132b0*/  VIADD R4, R2.reuse, UR9 ;  /* 0x0000000902047c36 */ /* 0x042fe20008000000 */
[----:B------:R-:W-:Y:S01]  /*132c0*/  F2FP.BF16.F32.PACK_AB R53, RZ, R53 ;  /* 0x00000035ff35723e */ /* 0x000fe200000010ff */
[--C-:B------:R-:W-:Y:S01]  /*132d0*/  @P1 IMAD.MOV.U32 R5, RZ, RZ, R7.reuse ;  /* 0x000000ffff051224 */ /* 0x100fe200078e0007 */
[----:B------:R-:W-:Y:S01]  /*132e0*/  F2FP.BF16.F32.PACK_AB R54, RZ, R54 ;  /* 0x00000036ff36723e */ /* 0x000fe200000010ff */
[----:B------:R-:W-:Y:S01]  /*132f0*/  VIADD R8, R2, UR9 ;  /* 0x0000000902087c36 */ /* 0x000fe20008000000 */
[----:B------:R-:W-:Y:S01]  /*13300*/  F2FP.BF16.F32.PACK_AB R55, RZ, R55 ;  /* 0x00000037ff37723e */ /* 0x000fe200000010ff */
[----:B------:R-:W-:Y:S01]  /*13310*/  @P3 IMAD.MOV.U32 R9, RZ, RZ, R7 ;  /* 0x000000ffff093224 */ /* 0x000fe200078e0007 */
[----:B------:R-:W-:Y:S04]  /*13320*/  @P5 STG.E.U16 desc[UR14][R6.64+0x62], R51 ;  /* 0x0000623306005986 */ /* 0x000fe8000c10150e */
[----:B------:R-:W-:Y:S04]  /*13330*/  @P6 STG.E.U16 desc[UR14][R2.64+0x70], R52 ;  /* 0x0000703402006986 */ /* 0x000fe8000c10150e */
[----:B------:R-:W-:Y:S04]  /*13340*/  @P4 STG.E.U16 desc[UR14][R2.64+0x72], R53 ;  /* 0x0000723502004986 */ /* 0x000fe8000c10150e */
[----:B------:R1:W-:Y:S01]  /*13350*/  @P1 STG.E.U16 desc[UR14][R4.64+0x70], R54 ;  /* 0x0000703604001986 */ /* 0x0003e2000c10150e */
[----:B------:R-:W-:-:S03]  /*13360*/  ISETP.GT.AND P1, PT, R0, 0x40, P0 ;  /* 0x000000400000780c */ /* 0x000fc60000724270 */
[----:B------:R2:W-:Y:S01]  /*13370*/  @P3 STG.E.U16 desc[UR14][R8.64+0x72], R55 ;  /* 0x0000723708003986 */ /* 0x0005e2000c10150e */
[C---:B------:R-:W-:Y:S02]  /*13380*/  ISETP.GT.AND P3, PT, R0.reuse, 0x41, P0 ;  /* 0x000000410000780c */ /* 0x040fe40000764270 */
[C---:B------:R-:W-:Y:S02]  /*13390*/  ISETP.GT.AND P4, PT, R0.reuse, 0x40, P2 ;  /* 0x000000400000780c */ /* 0x040fe40001784270 */
[----:B------:R-:W-:Y:S01]  /*133a0*/  ISETP.GT.AND P5, PT, R0, 0x41, P2 ;  /* 0x000000410000780c */ /* 0x000fe200017a4270 */
[----:B------:R-:W-:Y:S01]  /*133b0*/  FMUL R56, R56, UR13 ;  /* 0x0000000d38387c20 */ /* 0x000fe20008400000 */
[----:B------:R-:W-:Y:S01]  /*133c0*/  FMUL R57, R57, UR13 ;  /* 0x0000000d39397c20 */ /* 0x000fe20008400000 */
[----:B------:R-:W-:Y:S01]  /*133d0*/  FMUL R58, R58, UR13 ;  /* 0x0000000d3a3a7c20 */ /* 0x000fe20008400000 */
[----:B------:R-:W-:Y:S02]  /*133e0*/  FMUL R59, R59, UR13 ;  /* 0x0000000d3b3b7c20 */ /* 0x000fe40008400000 */
[----:B------:R-:W-:Y:S01]  /*133f0*/  F2FP.BF16.F32.PACK_AB R56, RZ, R56 ;  /* 0x00000038ff38723e */ /* 0x000fe200000010ff */
[--C-:B-1----:R-:W-:Y:S01]  /*13400*/  @P1 IMAD.MOV.U32 R5, RZ, RZ, R7.reuse ;  /* 0x000000ffff051224 */ /* 0x102fe200078e0007 */
[----:B------:R-:W-:Y:S01]  /*13410*/  F2FP.BF16.F32.PACK_AB R57, RZ, R57 ;  /* 0x00000039ff39723e */ /* 0x000fe200000010ff */
[----:B--2---:R-:W-:Y:S01]  /*13420*/  @P3 IMAD.MOV.U32 R9, RZ, RZ, R7 ;  /* 0x000000ffff093224 */ /* 0x004fe200078e0007 */
[----:B------:R-:W-:-:S02]  /*13430*/  F2FP.BF16.F32.PACK_AB R58, RZ, R58 ;  /* 0x0000003aff3a723e */ /* 0x000fc400000010ff */
[----:B------:R-:W-:Y:S01]  /*13440*/  F2FP.BF16.F32.PACK_AB R59, RZ, R59 ;  /* 0x0000003bff3b723e */ /* 0x000fe200000010ff */
        /* <DEDUP_REMOVED lines=18> */
[----:B------:R-:W-:Y:S01]  /*13570*/  @P4 STG.E.U16 desc[UR14][R2.64+0x90], R60 ;  /* 0x0000903c02004986 */ /* 0x000fe2000c10150e */
[----:B------:R-:W-:-:S03]  /*13580*/  ISETP.GT.AND P4, PT, R0, 0x50, P2 ;  /* 0x000000500000780c */ /* 0x000fc60001784270 */
[----:B------:R-:W-:Y:S01]  /*13590*/  @P5 STG.E.U16 desc[UR14][R2.64+0x92], R61 ;  /* 0x0000923d02005986 */ /* 0x000fe2000c10150e */
[----:B------:R-:W-:-:S03]  /*135a0*/  FMUL R64, R64, UR13 ;  /* 0x0000000d40407c20 */ /* 0x000fc60008400000 */
[----:B------:R1:W-:Y:S01]  /*135b0*/  @P1 STG.E.U16 desc[UR14][R4.64+0x90], R62 ;  /* 0x0000903e04001986 */ /* 0x0003e2000c10150e */
[----:B------:R-:W-:-:S03]  /*135c0*/  ISETP.GT.AND P1, PT, R0, 0x50, P0 ;  /* 0x000000500000780c */ /* 0x000fc60000724270 */
[----:B------:R2:W-:Y:S01]  /*135d0*/  @P3 STG.E.U16 desc[UR14][R8.64+0x92], R63 ;  /* 0x0000923f08003986 */ /* 0x0005e2000c10150e */
        /* <DEDUP_REMOVED lines=8> */
[----:B------:R-:W-:Y:S01]  /*13660*/  ISETP.GT.AND P4, PT, R0, 0x58, P2 ;  /* 0x000000580000780c */ /* 0x000fe20001784270 */
[--C-:B-1----:R-:W-:Y:S01]  /*13670*/  @P1 IMAD.MOV.U32 R5, RZ, RZ, R7.reuse ;  /* 0x000000ffff051224 */ /* 0x102fe200078e0007 */
[----:B------:R-:W-:Y:S01]  /*13680*/  F2FP.BF16.F32.PACK_AB R66, RZ, R66 ;  /* 0x00000042ff42723e */ /* 0x000fe200000010ff */
[----:B--2---:R-:W-:Y:S01]  /*13690*/  @P3 IMAD.MOV.U32 R9, RZ, RZ, R7 ;  /* 0x000000ffff093224 */ /* 0x004fe200078e0007 */
[----:B------:R-:W-:Y:S01]  /*136a0*/  F2FP.BF16.F32.PACK_AB R67, RZ, R67 ;  /* 0x00000043ff43723e */ /* 0x000fe200000010ff */
[----:B------:R-:W-:Y:S01]  /*136b0*/  FMUL R68, R68, UR13 ;  /* 0x0000000d44447c20 */ /* 0x000fe20008400000 */
[----:B------:R-:W-:Y:S04]  /*136c0*/  @P5 STG.E.U16 desc[UR14][R2.64+0xa2], R65 ;  /* 0x0000a24102005986 */ /* 0x000fe8000c10150e */
[----:B------:R1:W-:Y:S01]  /*136d0*/  @P1 STG.E.U16 desc[UR14][R4.64+0xa0], R66 ;  /* 0x0000a04204001986 */ /* 0x0003e2000c10150e */
[----:B------:R-:W-:-:S02]  /*136e0*/  ISETP.GT.AND P1, PT, R0, 0x58, P0 ;  /* 0x000000580000780c */ /* 0x000fc40000724270 */
[----:B------:R-:W-:Y:S01]  /*136f0*/  F2FP.BF16.F32.PACK_AB R68, RZ, R68 ;  /* 0x00000044ff44723e */ /* 0x000fe200000010ff */
[----:B------:R2:W-:Y:S01]  /*13700*/  @P3 STG.E.U16 desc[UR14][R8.64+0xa2], R67 ;  /* 0x0000a24308003986 */ /* 0x0005e2000c10150e */
[C---:B------:R-:W-:Y:S02]  /*13710*/  ISETP.GT.AND P3, PT, R0.reuse, 0x59, P0 ;  /* 0x000000590000780c */ /* 0x040fe40000764270 */
[C---:B------:R-:W-:Y:S01]  /*13720*/  ISETP.GT.AND P5, PT, R0.reuse, 0x59, P2 ;  /* 0x000000590000780c */ /* 0x040fe200017a4270 */
[----:B------:R-:W-:Y:S01]  /*13730*/  FMUL R69, R69, UR13 ;  /* 0x0000000d45457c20 */ /* 0x000fe20008400000 */
[----:B------:R-:W-:Y:S01]  /*13740*/  @P4 STG.E.U16 desc[UR14][R2.64+0xb0], R68 ;  /* 0x0000b04402004986 */ /* 0x000fe2000c10150e */
[----:B------:R-:W-:Y:S01]  /*13750*/  ISETP.GT.AND P4, PT, R0, 0x60, P2 ;  /* 0x000000600000780c */ /* 0x000fe20001784270 */
[----:B------:R-:W-:Y:S01]  /*13760*/  FMUL R70, R70, UR13 ;  /* 0x0000000d46467c20 */ /* 0x000fe20008400000 */
[----:B------:R-:W-:Y:S01]  /*13770*/  FMUL R71, R71, UR13 ;  /* 0x0000000d47477c20 */ /* 0x000fe20008400000 */
[----:B------:R-:W-:Y:S01]  /*13780*/  FMUL R72, R72, UR13 ;  /* 0x0000000d48487c20 */ /* 0x000fe20008400000 */
[----:B------:R-:W-:Y:S01]  /*13790*/  F2FP.BF16.F32.PACK_AB R69, RZ, R69 ;  /* 0x00000045ff45723e */ /* 0x000fe200000010ff */
[----:B-1----:R-:W-:Y:S01]  /*137a0*/  @P1 IMAD.MOV.U32 R5, RZ, RZ, R7 ;  /* 0x000000ffff051224 */ /* 0x002fe200078e0007 */
[----:B------:R-:W-:-:S02]  /*137b0*/  F2FP.BF16.F32.PACK_AB R70, RZ, R70 ;  /* 0x00000046ff46723e */ /* 0x000fc400000010ff */
[----:B------:R-:W-:Y:S01]  /*137c0*/  F2FP.BF16.F32.PACK_AB R71, RZ, R71 ;  /* 0x00000047ff47723e */ /* 0x000fe200000010ff */
[----:B--2---:R-:W-:Y:S01]  /*137d0*/  @P3 IMAD.MOV.U32 R9, RZ, RZ, R7 ;  /* 0x000000ffff093224 */ /* 0x004fe200078e0007 */
[----:B------:R-:W-:Y:S01]  /*137e0*/  F2FP.BF16.F32.PACK_AB R72, RZ, R72 ;  /* 0x00000048ff48723e */ /* 0x000fe200000010ff */
[----:B------:R-:W-:Y:S01]  /*137f0*/  @P5 STG.E.U16 desc[UR14][R2.64+0xb2], R69 ;  /* 0x0000b24502005986 */ /* 0x000fe2000c10150e */
[C---:B------:R-:W-:Y:S01]  /*13800*/  ISETP.GT.AND P5, PT, R0.reuse, 0x61, P2 ;  /* 0x000000610000780c */ /* 0x040fe200017a4270 */
[----:B------:R-:W-:Y:S02]  /*13810*/  FMUL R73, R73, UR13 ;  /* 0x0000000d49497c20 */ /* 0x000fe40008400000 */
[----:B------:R1:W-:Y:S04]  /*13820*/  @P1 STG.E.U16 desc[UR14][R4.64+0xb0], R70 ;  /* 0x0000b04604001986 */ /* 0x0003e8000c10150e */
[----:B------:R2:W-:Y:S01]  /*13830*/  @P3 STG.E.U16 desc[UR14][R8.64+0xb2], R71 ;  /* 0x0000b24708003986 */ /* 0x0005e2000c10150e */
[----:B------:R-:W-:-:S03]  /*13840*/  ISETP.GT.AND P3, PT, R0, 0x60, P0 ;  /* 0x000000600000780c */ /* 0x000fc60000764270 */
[----:B------:R-:W-:Y:S01]  /*13850*/  @P4 STG.E.U16 desc[UR14][R2.64+0xc0], R72 ;  /* 0x0000c04802004986 */ /* 0x000fe2000c10150e */
[----:B------:R-:W-:Y:S02]  /*13860*/  ISETP.GT.AND P4, PT, R0, 0x61, P0 ;  /* 0x000000610000780c */ /* 0x000fe40000784270 */
[----:B------:R-:W-:Y:S01]  /*13870*/  F2FP.BF16.F32.PACK_AB R73, RZ, R73 ;  /* 0x00000049ff49723e */ /* 0x000fe200000010ff */
[----:B------:R-:W-:Y:S01]  /*13880*/  FMUL R74, R74, UR13 ;  /* 0x0000000d4a4a7c20 */ /* 0x000fe20008400000 */
[----:B------:R-:W-:Y:S01]  /*13890*/  FMUL R75, R75, UR13 ;  /* 0x0000000d4b4b7c20 */ /* 0x000fe20008400000 */
[C---:B------:R-:W-:Y:S02]  /*138a0*/  ISETP.GT.AND P1, PT, R0.reuse, 0x69, P2 ;  /* 0x000000690000780c */ /* 0x040fe40001724270 */
[----:B------:R-:W-:Y:S01]  /*138b0*/  @P5 STG.E.U16 desc[UR14][R2.64+0xc2], R73 ;  /* 0x0000c24902005986 */ /* 0x000fe2000c10150e */
[----:B------:R-:W-:Y:S01]  /*138c0*/  ISETP.GT.AND P5, PT, R0, 0x68, P2 ;  /* 0x000000680000780c */ /* 0x000fe200017a4270 */
[--C-:B-1----:R-:W-:Y:S01]  /*138d0*/  @P3 IMAD.MOV.U32 R5, RZ, RZ, R7.reuse ;  /* 0x000000ffff053224 */ /* 0x102fe200078e0007 */
[----:B------:R-:W-:Y:S01]  /*138e0*/  F2FP.BF16.F32.PACK_AB R74, RZ, R74 ;  /* 0x0000004aff4a723e */ /* 0x000fe200000010ff */
[----:B------:R-:W-:Y:S01]  /*138f0*/  FMUL R76, R76, UR13 ;  /* 0x0000000d4c4c7c20 */ /* 0x000fe20008400000 */
[----:B------:R-:W-:Y:S01]  /*13900*/  F2FP.BF16.F32.PACK_AB R75, RZ, R75 ;  /* 0x0000004bff4b723e */ /* 0x000fe200000010ff */
[----:B--2---:R-:W-:-:S02]  /*13910*/  @P4 IMAD.MOV.U32 R9, RZ, RZ, R7 ;  /* 0x000000ffff094224 */ /* 0x004fc400078e0007 */
[----:B------:R-:W-:Y:S01]  /*13920*/  FMUL R77, R77, UR13 ;  /* 0x0000000d4d4d7c20 */ /* 0x000fe20008400000 */
[----:B------:R1:W-:Y:S01]  /*13930*/  @P3 STG.E.U16 desc[UR14][R4.64+0xc0], R74 ;  /* 0x0000c04a04003986 */ /* 0x0003e2000c10150e */
[----:B------:R-:W-:Y:S02]  /*13940*/  F2FP.BF16.F32.PACK_AB R76, RZ, R76 ;  /* 0x0000004cff4c723e */ /* 0x000fe400000010ff */
[C---:B------:R-:W-:Y:S01]  /*13950*/  ISETP.GT.AND P3, PT, R0.reuse, 0x68, P0 ;  /* 0x000000680000780c */ /* 0x040fe20000764270 */
[----:B------:R2:W-:Y:S01]  /*13960*/  @P4 STG.E.U16 desc[UR14][R8.64+0xc2], R75 ;  /* 0x0000c24b08004986 */ /* 0x0005e2000c10150e */
[----:B------:R-:W-:Y:S02]  /*13970*/  F2FP.BF16.F32.PACK_AB R77, RZ, R77 ;  /* 0x0000004dff4d723e */ /* 0x000fe400000010ff */
[----:B------:R-:W-:Y:S01]  /*13980*/  ISETP.GT.AND P4, PT, R0, 0x69, P0 ;  /* 0x000000690000780c */ /* 0x000fe20000784270 */
[----:B------:R-:W-:Y:S01]  /*13990*/  @P5 STG.E.U16 desc[UR14][R2.64+0xd0], R76 ;  /* 0x0000d04c02005986 */ /* 0x000fe2000c10150e */
[----:B------:R-:W-:-:S03]  /*139a0*/  FMUL R78, R78, UR13 ;  /* 0x0000000d4e4e7c20 */ /* 0x000fc60008400000 */
[----:B------:R-:W-:Y:S01]  /*139b0*/  @P1 STG.E.U16 desc[UR14][R2.64+0xd2], R77 ;  /* 0x0000d24d02001986 */ /* 0x000fe2000c10150e */
[----:B------:R-:W-:Y:S01]  /*139c0*/  ISETP.GT.AND P1, PT, R0, 0x70, P2 ;  /* 0x000000700000780c */ /* 0x000fe20001724270 */
[----:B------:R-:W-:Y:S01]  /*139d0*/  FMUL R79, R79, UR13 ;  /* 0x0000000d4f4f7c20 */ /* 0x000fe20008400000 */
[----:B------:R-:W-:Y:S01]  /*139e0*/  FMUL R80, R80, UR13 ;  /* 0x0000000d50507c20 */ /* 0x000fe20008400000 */
[----:B------:R-:W-:Y:S01]  /*139f0*/  F2FP.BF16.F32.PACK_AB R78, RZ, R78 ;  /* 0x0000004eff4e723e */ /* 0x000fe200000010ff */
[----:B-1----:R-:W-:Y:S02]  /*13a00*/  @P3 IMAD.MOV.U32 R5, RZ, RZ, R7 ;  /* 0x000000ffff053224 */ /* 0x002fe400078e0007 */
[----:B------:R-:W-:Y:S02]  /*13a10*/  F2FP.BF16.F32.PACK_AB R79, RZ, R79 ;  /* 0x0000004fff4f723e */ /* 0x000fe400000010ff */
[----:B--2---:R-:W-:Y:S02]  /*13a20*/  @P4 MOV R9, R7 ;  /* 0x0000000700094202 */ /* 0x004fe40000000f00 */
[----:B------:R-:W-:Y:S01]  /*13a30*/  F2FP.BF16.F32.PACK_AB R80, RZ, R80 ;  /* 0x00000050ff50723e */ /* 0x000fe200000010ff */
[----:B------:R1:W-:Y:S01]  /*13a40*/  @P3 STG.E.U16 desc[UR14][R4.64+0xd0], R78 ;  /* 0x0000d04e04003986 */ /* 0x0003e2000c10150e */
[----:B------:R-:W-:-:S02]  /*13a50*/  ISETP.GT.AND P6, PT, R0, 0x70, P0 ;  /* 0x000000700000780c */ /* 0x000fc400007c4270 */
[C---:B------:R-:W-:Y:S01]  /*13a60*/  ISETP.GT.AND P5, PT, R0.reuse, 0x71, P0 ;  /* 0x000000710000780c */ /* 0x040fe200007a4270 */
        /* <DEDUP_REMOVED lines=9> */
[----:B------:R-:W-:Y:S01]  /*13b00*/  FMUL R84, R84, UR13 ;  /* 0x0000000d54547c20 */ /* 0x000fe20008400000 */
[----:B------:R-:W-:Y:S01]  /*13b10*/  ISETP.GT.AND P0, PT, R0, 0x79, P0 ;  /* 0x000000790000780c */ /* 0x000fe20000704270 */
[----:B------:R-:W-:Y:S01]  /*13b20*/  FMUL R85, R85, UR13 ;  /* 0x0000000d55557c20 */ /* 0x000fe20008400000 */
[----:B------:R-:W-:Y:S01]  /*13b30*/  FMUL R86, R86, UR13 ;  /* 0x0000000d56567c20 */ /* 0x000fe20008400000 */
[----:B------:R-:W-:Y:S01]  /*13b40*/  F2FP.BF16.F32.PACK_AB R81, RZ, R81 ;  /* 0x00000051ff51723e */ /* 0x000fe200000010ff */
[--C-:B-1----:R-:W-:Y:S01]  /*13b50*/  @P6 IMAD.MOV.U32 R5, RZ, RZ, R7.reuse ;  /* 0x000000ffff056224 */ /* 0x102fe200078e0007 */
[----:B------:R-:W-:Y:S01]  /*13b60*/  F2FP.BF16.F32.PACK_AB R82, RZ, R82 ;  /* 0x00000052ff52723e */ /* 0x000fe200000010ff */
[----:B--2---:R-:W-:Y:S01]  /*13b70*/  @P5 IMAD.MOV.U32 R9, RZ, RZ, R7 ;  /* 0x000000ffff095224 */ /* 0x004fe200078e0007 */
[----:B------:R-:W-:Y:S01]  /*13b80*/  F2FP.BF16.F32.PACK_AB R83, RZ, R83 ;  /* 0x00000053ff53723e */ /* 0x000fe200000010ff */
[--C-:B------:R-:W-:Y:S01]  /*13b90*/  @P3 IMAD.MOV.U32 R10, RZ, RZ, R2.reuse ;  /* 0x000000ffff0a3224 */ /* 0x100fe200078e0002 */
[----:B------:R-:W-:Y:S01]  /*13ba0*/  F2FP.BF16.F32.PACK_AB R84, RZ, R84 ;  /* 0x00000054ff54723e */ /* 0x000fe200000010ff */
[--C-:B------:R-:W-:Y:S01]  /*13bb0*/  @P3 IMAD.MOV.U32 R11, RZ, RZ, R3.reuse ;  /* 0x000000ffff0b3224 */ /* 0x100fe200078e0003 */
[----:B------:R-:W-:Y:S01]  /*13bc0*/  F2FP.BF16.F32.PACK_AB R85, RZ, R85 ;  /* 0x00000055ff55723e */ /* 0x000fe200000010ff */
[----:B------:R-:W-:Y:S01]  /*13bd0*/  @P2 IMAD.MOV.U32 R12, RZ, RZ, R2 ;  /* 0x000000ffff0c2224 */ /* 0x000fe200078e0002 */
[----:B------:R3:W-:Y:S01]  /*13be0*/  @P1 STG.E.U16 desc[UR14][R2.64+0xe2], R81 ;  /* 0x0000e25102001986 */ /* 0x0007e2000c10150e */
[----:B------:R-:W-:Y:S01]  /*13bf0*/  @P2 IMAD.MOV.U32 R13, RZ, RZ, R3 ;  /* 0x000000ffff0d2224 */ /* 0x000fe200078e0003 */
[----:B------:R-:W-:Y:S01]  /*13c00*/  F2FP.BF16.F32.PACK_AB R86, RZ, R86 ;  /* 0x00000056ff56723e */ /* 0x000fe200000010ff */
[----:B------:R-:W-:Y:S01]  /*13c10*/  VIADD R14, R2, UR9 ;  /* 0x00000009020e7c36 */ /* 0x000fe20008000000 */
[----:B------:R3:W-:Y:S01]  /*13c20*/  @P6 STG.E.U16 desc[UR14][R4.64+0xe0], R82 ;  /* 0x0000e05204006986 */ /* 0x0007e2000c10150e */
[----:B------:R-:W-:-:S03]  /*13c30*/  @P4 IMAD.MOV.U32 R15, RZ, RZ, R7 ;  /* 0x000000ffff0f4224 */ /* 0x000fc600078e0007 */
[----:B------:R3:W-:Y:S01]  /*13c40*/  @P5 STG.E.U16 desc[UR14][R8.64+0xe2], R83 ;  /* 0x0000e25308005986 */ /* 0x0007e2000c10150e */
[----:B------:R-:W-:-:S03]  /*13c50*/  VIADD R16, R2, UR9 ;  /* 0x0000000902107c36 */ /* 0x000fc60008000000 */
[----:B------:R3:W-:Y:S04]  /*13c60*/  @P3 STG.E.U16 desc[UR14][R10.64+0xf0], R84 ;  /* 0x0000f0540a003986 */ /* 0x0007e8000c10150e */
[----:B------:R3:W-:Y:S01]  /*13c70*/  @P2 STG.E.U16 desc[UR14][R12.64+0xf2], R85 ;  /* 0x0000f2550c002986 */ /* 0x0007e2000c10150e */
[----:B------:R-:W-:-:S03]  /*13c80*/  FMUL R87, R87, UR13 ;  /* 0x0000000d57577c20 */ /* 0x000fc60008400000 */
[----:B------:R3:W-:Y:S01]  /*13c90*/  @P4 STG.E.U16 desc[UR14][R14.64+0xf0], R86 ;  /* 0x0000f0560e004986 */ /* 0x0007e2000c10150e */
[----:B------:R-:W-:Y:S05]  /*13ca0*/  @!P0 EXIT ;  /* 0x000000000000894d */ /* 0x000fea0003800000 */
[----:B------:R-:W-:Y:S01]  /*13cb0*/  F2FP.BF16.F32.PACK_AB R87, RZ, R87 ;  /* 0x00000057ff57723e */ /* 0x000fe200000010ff */
[----:B------:R-:W-:-:S05]  /*13cc0*/  IMAD.MOV.U32 R17, RZ, RZ, R7 ;  /* 0x000000ffff117224 */ /* 0x000fca00078e0007 */
[----:B------:R-:W-:Y:S01]  /*13cd0*/  STG.E.U16 desc[UR14][R16.64+0xf2], R87 ;  /* 0x0000f25710007986 */ /* 0x000fe2000c10150e */
[----:B------:R-:W-:Y:S05]  /*13ce0*/  EXIT ;  /* 0x000000000000794d */ /* 0x000fea0003800000 */
.L_x_14:
[----:B------:R-:W-:-:S13]  /*13cf0*/  ISETP.NE.AND P0, PT, RZ, UR7, PT ;  /* 0x00000007ff007c0c */ /* 0x000fda000bf05270 */
[----:B------:R-:W-:Y:S05]  /*13d00*/  @P0 EXIT ;  /* 0x000000000000094d */ /* 0x000fea0003800000 */
[----:B------:R-:W-:-:S13]  /*13d10*/  ELECT P0, URZ, PT ;  /* 0x00000000003f782f */ /* 0x000fda0003800000 */
[----:B------:R-:W-:Y:S05]  /*13d20*/  @!P0 BRA `(.L_x_531) ;  /* 0x0000000800408947 */ /* 0x000fea0003800000 */
[----:B------:R-:W-:-:S06]  /*13d30*/  UISETP.GE.AND UP0, UPT, UR5, 0x1, UPT ;  /* 0x000000010500788c */ /* 0x000fcc000bf06270 */
[----:B------:R-:W-:-:S13]  /*13d40*/  PLOP3.LUT P0, PT, PT, PT, UP0, 0x80, 0x0 ;  /* 0x000000000000781c */ /* 0x000fda0003f0f008 */
[----:B------:R-:W-:Y:S05]  /*13d50*/  @!P0 BRA `(.L_x_531) ;  /* 0x0000000800348947 */ /* 0x000fea0003800000 */
[----:B------:R-:W0:Y:S01]  /*13d60*/  S2R R2, SR_CgaCtaId ;  /* 0x0000000000027919 */ /* 0x000e220000008800 */
[----:B------:R-:W-:Y:S01]  /*13d70*/  IMAD.SHL.U32 R20, R4, 0x100, RZ ;  /* 0x0000010004147824 */ /* 0x000fe200078e00ff */
[----:B------:R-:W-:Y:S01]  /*13d80*/  ULDC UR8, c[0x0][0x384] ;  /* 0x0000e10000087ab9 */ /* 0x000fe20000000800 */
[----:B------:R-:W-:Y:S01]  /*13d90*/  UIADD3 UR7, UR5, 0x1, URZ ;  /* 0x0000000105077890 */ /* 0x000fe2000fffe03f */
[----:B------:R-:W-:Y:S01]  /*13da0*/  LOP3.LUT P0, RZ, R9, 0x1f, RZ, 0xc0, !PT ;  /* 0x0000001f09ff7812 */ /* 0x000fe2000780c0ff */
[----:B------:R-:W-:Y:S01]  /*13db0*/  IMAD.U32 R3, RZ, RZ, UR6 ;  /* 0x00000006ff037e24 */ /* 0x000fe2000f8e00ff */
[----:B------:R-:W-:Y:S01]  /*13dc0*/  ULDC UR9, c[0x0][0x388] ;  /* 0x0000e20000097ab9 */ /* 0x000fe20000000800 */
[----:B------:R-:W-:Y:S01]  /*13dd0*/  IMAD.HI.U32 R4, R20, UR8, RZ ;  /* 0x0000000814047c27 */ /* 0x000fe2000f8e00ff */
[----:B------:R-:W-:Y:S02]  /*13de0*/  ISETP.NE.AND P1, PT, R7, RZ, PT ;  /* 0x000000ff0700720c */ /* 0x000fe40003f25270 */
[----:B------:R-:W-:-:S02]  /*13df0*/  CS2R R8, SRZ ;  /* 0x0000000000087805 */ /* 0x000fc4000001ff00 */
[----:B------:R-:W-:Y:S01]  /*13e00*/  ISETP.NE.OR P0, PT, R7, RZ, !P0 ;  /* 0x000000ff0700720c */ /* 0x000fe20004705670 */
[----:B------:R-:W-:Y:S01]  /*13e10*/  IMAD.SHL.U32 R19, R10, 0x80, RZ ;  /* 0x000000800a137824 */ /* 0x000fe200078e00ff */
[----:B------:R-:W-:Y:S01]  /*13e20*/  CS2R R6, SRZ ;  /* 0x0000000000067805 */ /* 0x000fe2000001ff00 */
[----:B------:R-:W-:Y:S01]  /*13e30*/  IMAD.MOV.U32 R5, RZ, RZ, 0x1 ;  /* 0x00000001ff057424 */ /* 0x000fe200078e00ff */
[----:B------:R-:W-:Y:S01]  /*13e40*/  LOP3.LUT R3, R3, 0x2, RZ, 0xfc, !PT ;  /* 0x0000000203037812 */ /* 0x000fe200078efcff */
[----:B------:R-:W-:Y:S01]  /*13e50*/  IMAD.MOV.U32 R10, RZ, RZ, RZ ;  /* 0x000000ffff0a7224 */ /* 0x000fe200078e00ff */
[----:B------:R-:W-:Y:S01]  /*13e60*/  SHF.R.U32.HI R4, RZ, UR9, R4 ;  /* 0x00000009ff047c19 */ /* 0x000fe20008011604 */
[----:B------:R-:W-:Y:S02]  /*13e70*/  VIADD R21, R19, 0x40 ;  /* 0x0000004013157836 */ /* 0x000fe40000000000 */
[----:B------:R-:W-:Y:S01]  /*13e80*/  IMAD.U32 R24, RZ, RZ, UR7 ;  /* 0x00000007ff187e24 */ /* 0x000fe2000f8e00ff */
[C---:B0-----:R-:W-:Y:S01]  /*13e90*/  SHF.L.U32 R0, R2.reuse, 0xa, RZ ;  /* 0x0000000a02007819 */ /* 0x041fe200000006ff */
[----:B------:R-:W-:-:S03]  /*13ea0*/  IMAD.SHL.U32 R2, R2, 0x10, RZ ;  /* 0x0000001002027824 */ /* 0x000fc600078e00ff */
[----:B------:R-:W-:-:S07]  /*13eb0*/  LOP3.LUT R0, R0, 0x400, RZ, 0xc0, !PT ;  /* 0x0000040000007812 */ /* 0x000fce00078ec0ff */
.L_x_535:
[----:B------:R-:W0:Y:S01]  /*13ec0*/  S2R R12, SR_CgaCtaId ;  /* 0x00000000000c7919 */ /* 0x000e220000008800 */
[----:B------:R-:W-:-:S04]  /*13ed0*/  MOV R11, 0x400 ;  /* 0x00000400000b7802 */ /* 0x000fc80000000f00 */
[----:B0-----:R-:W-:Y:S02]  /*13ee0*/  LEA R14, R12, R11, 0x18 ;  /* 0x0000000b0c0e7211 */ /* 0x001fe400078ec0ff */
[----:B------:R-:W-:-:S03]  /*13ef0*/  SHF.L.U32 R11, R5, 0x1f, RZ ;  /* 0x0000001f050b7819 */ /* 0x000fc600000006ff */
[----:B------:R-:W-:-:S07]  /*13f00*/  IMAD R12, R7, 0x8, R14 ;  /* 0x00000008070c7824 */ /* 0x000fce00078e020e */
.L_x_532:
[----:B0-----:R0:W1:Y:S02]  /*13f10*/  SYNCS.PHASECHK.TRANS64.TRYWAIT P2, [R12+URZ+0x36048], R11 ;  /* 0x0360480b0c0075a7 */ /* 0x001064000804017f */
[----:B-1----:R-:W-:Y:S05]  /*13f20*/  @!P2 NANOSLEEP.SYNCS 0x989680 ;  /* 0x009896800000a95d */ /* 0x002fea0003900000 */
[----:B------:R-:W1:Y:S02]  /*13f30*/  @!P2 SYNCS.PHASECHK.TRANS64 P2, [R12+URZ+0x36048], R11 ;  /* 0x0360480b0c00a5a7 */ /* 0x000e64000804007f */
[----:B-1----:R-:W-:Y:S05]  /*13f40*/  @!P2 BRA `(.L_x_532) ;  /* 0xfffffffc00f0a947 */ /* 0x002fea000383ffff */
[----:B0-----:R-:W0:Y:S02]  /*13f50*/  @!P1 LDC R11, c[0x0][0x580] ;  /* 0x00016000ff0b9b82 */ /* 0x001e240000000800 */
[----:B0-----:R0:W-:Y:S02]  /*13f60*/  @!P1 SYNCS.ARRIVE.TRANS64 RZ, [R12+URZ+0x36000], R11 ;  /* 0x0360000b0cff99a7 */ /* 0x0011e4000800003f */
[----:B0-----:R-:W-:-:S04]  /*13f70*/  PRMT R11, R3, 0x9910, RZ ;  /* 0x00009910030b7816 */ /* 0x001fc800000000ff */
[----:B------:R-:W-:-:S13]  /*13f80*/  ISETP.NE.AND P2, PT, R11, 0x2, PT ;  /* 0x000000020b00780c */ /* 0x000fda0003f45270 */
[----:B------:R-:W-:Y:S05]  /*13f90*/  @P2 BRA `(.L_x_533) ;  /* 0x0000000000042947 */ /* 0x000fea0003800000 */
[----:B------:R-:W-:Y:S01]  /*13fa0*/  BPT.TRAP 0x1 ;  /* 0x000000040000795c */ /* 0x000fe20000300000 */
.L_x_533:
[----:B------:R-:W-:Y:S05]  /*13fb0*/  @P0 BRA `(.L_x_534) ;  /* 0x0000000000040947 */ /* 0x000fea0003800000 */
[----:B------:R-:W-:Y:S01]  /*13fc0*/  BPT.TRAP 0x1 ;  /* 0x000000040000795c */ /* 0x000fe20000300000 */
.L_x_534:
[----:B------:R-:W0:Y:S01]  /*13fd0*/  LDC R13, c[0x0][0x380] ;  /* 0x0000e000ff0d7b82 */ /* 0x000e220000000800 */
[----:B------:R-:W-:Y:S01]  /*13fe0*/  R2UR UR7, R4 ;  /* 0x00000000040772ca */ /* 0x000fe200000e0000 */
[----:B------:R-:W-:Y:S01]  /*13ff0*/  ULDC UR19, c[0x0][0x38c] ;  /* 0x0000e30000137ab9 */ /* 0x000fe20000000800 */
[----:B------:R-:W-:Y:S01]  /*14000*/  R2UR UR15, R20 ;  /* 0x00000000140f72ca */ /* 0x000fe200000e0000 */
[----:B------:R-:W-:Y:S01]  /*14010*/  UISETP.NE.AND UP0, UPT, UR19, 0x1, UPT ;  /* 0x000000011300788c */ /* 0x000fe2000bf05270 */
[----:B------:R-:W-:Y:S01]  /*14020*/  R2UR UR12, R14 ;  /* 0x000000000e0c72ca */ /* 0x000fe200000e0000 */
[----:B------:R-:W-:Y:S01]  /*14030*/  ULDC UR23, c[0x0][0x398] ;  /* 0x0000e60000177ab9 */ /* 0x000fe20000000800 */
[----:B------:R-:W-:Y:S01]  /*14040*/  R2UR UR25, R12 ;  /* 0x000000000c1972ca */ /* 0x000fe200000e0000 */
[----:B------:R-:W1:Y:S01]  /*14050*/  LDC.64 R16, c[0x0][0x3d0] ;  /* 0x0000f400ff107b82 */ /* 0x000e620000000a00 */
[C---:B------:R-:W-:Y:S01]  /*14060*/  VIADD R12, R10.reuse, 0x1 ;  /* 0x000000010a0c7836 */ /* 0x040fe20000000000 */
[----:B------:R-:W-:Y:S01]  /*14070*/  R2UR UR26, R10 ;  /* 0x000000000a1a72ca */ /* 0x000fe200000e0000 */
[----:B------:R-:W-:Y:S01]  /*14080*/  ULDC.64 UR30, c[0x0][0x198] ;  /* 0x00006600001e7ab9 */ /* 0x000fe20000000a00 */
[----:B------:R-:W-:Y:S01]  /*14090*/  R2UR UR20, R9 ;  /* 0x00000000091472ca */ /* 0x000fe200000e0000 */
[----:B------:R-:W-:Y:S01]  /*140a0*/  UIADD3 UR32, UP1, UR30, 0xf0, URZ ;  /* 0x000000f01e207890 */ /* 0x000fe2000ff3e03f */
[----:B------:R-:W-:Y:S01]  /*140b0*/  R2UR UR24, R7 ;  /* 0x00000000071872ca */ /* 0x000fe200000e0000 */
[----:B------:R-:W-:Y:S01]  /*140c0*/  @UP0 ULDC.64 UR10, c[0x0][0x390] ;  /* 0x0000e400000a0ab9 */ /* 0x000fe20000000a00 */
[----:B------:R-:W2:Y:S01]  /*140d0*/  LDC R18, c[0x0][0x400] ;  /* 0x00010000ff127b82 */ /* 0x000ea20000000800 */
[----:B------:R-:W-:Y:S01]  /*140e0*/  UIADD3 UR34, UP2, UR30, 0x270, URZ ;  /* 0x000002701e227890 */ /* 0x000fe2000ff5e03f */
[----:B------:R-:W-:Y:S01]  /*140f0*/  IADD3 R24, R24, -0x1, RZ ;  /* 0xffffffff18187810 */ /* 0x000fe20007ffe0ff */
[----:B------:R-:W-:Y:S01]  /*14100*/  UIADD3.X UR33, URZ, UR31, URZ, UP1, !UPT ;  /* 0x0000001f3f217290 */ /* 0x000fe20008ffe43f */
[----:B------:R-:W-:Y:S01]  /*14110*/  R2UR UR21, R8 ;  /* 0x00000000081572ca */ /* 0x000fe200000e0000 */
[----:B------:R-:W-:Y:S01]  /*14120*/  UIADD3.X UR35, URZ, UR31, URZ, UP2, !UPT ;  /* 0x0000001f3f237290 */ /* 0x000fe200097fe43f */
[----:B------:R-:W-:Y:S01]  /*14130*/  R2UR UR22, R6 ;  /* 0x00000000061672ca */ /* 0x000fe200000e0000 */
[----:B------:R-:W-:Y:S01]  /*14140*/  ULDC UR38, c[0x0][0x3ec] ;  /* 0x0000fb0000267ab9 */ /* 0x000fe20000000800 */
[----:B0-----:R-:W-:Y:S01]  /*14150*/  ISETP.NE.AND P2, PT, R13, 0x1, PT ;  /* 0x000000010d00780c */ /* 0x001fe20003f45270 */
[----:B------:R-:W0:Y:S01]  /*14160*/  LDC.64 R22, c[0x0][0x3e0] ;  /* 0x0000f800ff167b82 */ /* 0x000e220000000a00 */
[----:B------:R-:W-:Y:S01]  /*14170*/  USHF.L.U32 UR26, UR26, 0x5, URZ ;  /* 0x000000051a1a7899 */ /* 0x000fe2000800063f */
[----:B------:R-:W-:Y:S01]  /*14180*/  ISETP.GT.AND P6, PT, R24, 0x1, PT ;  /* 0x000000011800780c */ /* 0x000fe20003fc4270 */
[----:B------:R-:W-:Y:S01]  /*14190*/  ULDC.64 UR28, c[0x0][0x3f0] ;  /* 0x0000fc00001c7ab9 */ /* 0x000fe20000000a00 */
[----:B------:R-:W-:-:S02]  /*141a0*/  UIADD3 UR25, UR25, 0x36000, URZ ;  /* 0x0003600019197890 */ /* 0x000fc4000fffe03f */
[----:B------:R-:W-:Y:S01]  /*141b0*/  ULEA UR24, UR24, UR12, 0xe ;  /* 0x0000000c18187291 */ /* 0x000fe2000f8e703f */
[----:B------:R-:W-:Y:S01]  /*141c0*/  UMOV UR39, 0x30000 ;  /* 0x0003000000277882 */ /* 0x000fe20000000000 */
[----:B------:R-:W-:Y:S01]  /*141d0*/  UMOV UR36, 0x0 ;  /* 0x0000000000247882 */ /* 0x000fe20000000000 */
[----:B------:R-:W-:Y:S01]  /*141e0*/  UMOV UR37, 0x10000000 ;  /* 0x1000000000257882 */ /* 0x000fe20000000000 */
[----:B------:R-:W-:Y:S02]  /*141f0*/  UMOV UR12, UR20 ;  /* 0x00000014000c7c82 */ /* 0x000fe40008000000 */
[----:B------:R-:W-:Y:S01]  /*14200*/  @P2 IMAD.U32 R11, RZ, RZ, UR7 ;  /* 0x00000007ff0b2e24 */ /* 0x000fe2000f8e00ff */
[----:B------:R-:W-:-:S04]  /*14210*/  UMOV UR14, UR22 ;  /* 0x00000016000e7c82 */ /* 0x000fc80008000000 */
[----:B------:R-:W-:Y:S01]  /*14220*/  @P2 R2UR UR15, R11 ;  /* 0x000000000b0f22ca */ /* 0x000fe200000e0000 */
[C---:B------:R-:W-:Y:S01]  /*14230*/  IMAD R11, R7.reuse, 0x1000, R0 ;  /* 0x00001000070b7824 */ /* 0x040fe200078e0200 */
[----:B------:R-:W-:Y:S01]  /*14240*/  ISETP.NE.AND P2, PT, R12, UR4, PT ;  /* 0x000000040c007c0c */ /* 0x000fe2000bf45270 */
[----:B------:R-:W-:Y:S02]  /*14250*/  VIADD R7, R7, 0x1 ;  /* 0x0000000107077836 */ /* 0x000fe40000000000 */
[----:B------:R-:W-:Y:S02]  /*14260*/  IMAD R11, R11, 0x2, R14 ;  /* 0x000000020b0b7824 */ /* 0x000fe400078e020e */
[----:B------:R-:W1:Y:S01]  /*14270*/  LDC.64 R14, c[0x0][0x3f8] ;  /* 0x0000fe00ff0e7b82 */ /* 0x000e620000000a00 */
[----:B------:R-:W-:Y:S02]  /*14280*/  ISETP.NE.AND P5, PT, R7, 0x9, PT ;  /* 0x000000090700780c */ /* 0x000fe40003fa5270 */
[----:B------:R-:W-:-:S02]  /*14290*/  R2UR UR7, R11 ;  /* 0x000000000b0772ca */ /* 0x000fc400000e0000 */
[----:B------:R-:W-:Y:S01]  /*142a0*/  SEL R7, R7, RZ, P5 ;  /* 0x000000ff07077207 */ /* 0x000fe20002800000 */
[----:B------:R-:W-:Y:S02]  /*142b0*/  UIMAD.WIDE.U32 UR8, UR15, UR10, URZ ;  /* 0x0000000a0f0872a5 */ /* 0x000fe4000f8e003f */
[----:B------:R-:W-:Y:S02]  /*142c0*/  UIADD3 UR13, -UR15, URZ, URZ ;  /* 0x0000003f0f0d7290 */ /* 0x000fe4000fffe13f */
[----:B------:R-:W-:Y:S01]  /*142d0*/  UMOV UR18, UR15 ;  /* 0x0000000f00127c82 */ /* 0x000fe20008000000 */
[----:B------:R-:W-:Y:S02]  /*142e0*/  @UP0 USHF.R.U32.HI UR18, URZ, UR11, UR9 ;  /* 0x0000000b3f120299 */ /* 0x000fe40008011609 */
[----:B------:R-:W-:Y:S01]  /*142f0*/  UISETP.NE.AND UP0, UPT, UR23, 0x1, UPT ;  /* 0x000000011700788c */ /* 0x000fe2000bf05270 */
[----:B------:R-:W-:Y:S01]  /*14300*/  IMAD R13, R13, UR13, R20 ;  /* 0x0000000d0d0d7c24 */ /* 0x000fe2000f8e0214 */
[----:B------:R-:W-:Y:S01]  /*14310*/  ULDC.64 UR8, c[0x0][0x3c8] ;  /* 0x0000f20000087ab9 */ /* 0x000fe20000000a00 */
[----:B------:R-:W-:Y:S01]  /*14320*/  UIADD3 UR31, -UR18, URZ, URZ ;  /* 0x0000003f121f7290 */ /* 0x000fe2000fffe13f */
[----:B------:R-:W-:-:S02]  /*14330*/  ULDC.64 UR10, c[0x0][0x3c0] ;  /* 0x0000f000000a7ab9 */ /* 0x000fc40000000a00 */
[----:B------:R-:W-:Y:S01]  /*14340*/  R2UR UR27, R13 ;  /* 0x000000000d1b72ca */ /* 0x000fe200000e0000 */
[C---:B------:R-:W-:Y:S01]  /*14350*/  VIADD R13, R9.reuse, 0x1 ;  /* 0x00000001090d7836 */ /* 0x040fe20000000000 */
[----:B------:R-:W-:Y:S01]  /*14360*/  UMOV UR30, UR18 ;  /* 0x00000012001e7c82 */ /* 0x000fe20008000000 */
[----:B------:R-:W-:Y:S01]  /*14370*/  @P2 IMAD.MOV R13, RZ, RZ, R9 ;  /* 0x000000ffff0d2224 */ /* 0x000fe200078e0209 */
[----:B------:R-:W-:Y:S01]  /*14380*/  UMOV UR13, UR21 ;  /* 0x00000015000d7c82 */ /* 0x000fe20008000000 */
[----:B-1----:R-:W-:Y:S01]  /*14390*/  IMAD R11, R8, R16, R15 ;  /* 0x00000010080b7224 */ /* 0x002fe200078e020f */
[----:B------:R-:W-:Y:S01]  /*143a0*/  @UP0 ULDC UR16, c[0x0][0x39c] ;  /* 0x0000e70000100ab9 */ /* 0x000fe20000000800 */
[----:B------:R-:W-:Y:S01]  /*143b0*/  IMAD R10, R9, UR9, R14 ;  /* 0x00000009090a7c24 */ /* 0x000fe2000f8e020e */
[----:B------:R-:W-:Y:S01]  /*143c0*/  UIMAD.WIDE.U32 UR16, UR18, UR16, URZ ;  /* 0x00000010121072a5 */ /* 0x000fe2000f8e003f */
[----:B--2---:R-:W-:Y:S01]  /*143d0*/  IMAD R9, R6, R17, R18 ;  /* 0x0000001106097224 */ /* 0x004fe200078e0212 */
[----:B0-----:R-:W-:Y:S01]  /*143e0*/  ISETP.NE.AND P3, PT, R13, R22, PT ;  /* 0x000000160d00720c */ /* 0x001fe20003f65270 */
[----:B------:R-:W-:Y:S01]  /*143f0*/  IMAD.U32 R10, R11, 0x20, R10 ;  /* 0x000000200b0a7824 */ /* 0x000fe200078e000a */
[----:B------:R-:W-:Y:S01]  /*14400*/  @UP0 ULDC UR9, c[0x0][0x3a0] ;  /* 0x0000e80000090ab9 */ /* 0x000fe20000000800 */
[----:B------:R-:W-:Y:S01]  /*14410*/  UIMAD UR27, UR27, UR10, UR38 ;  /* 0x0000000a1b1b72a4 */ /* 0x000fe2000f8e0226 */
[----:B------:R-:W-:Y:S01]  /*14420*/  VIADD R14, R8, 0x1 ;  /* 0x00000001080e7836 */ /* 0x000fe20000000000 */
[----:B------:R-:W-:Y:S01]  /*14430*/  R2UR UR16, R2 ;  /* 0x00000000021072ca */ /* 0x000fe200000e0000 */
[----:B------:R-:W-:Y:S01]  /*14440*/  IMAD.U32 R9, R9, 0x400, R10 ;  /* 0x0000040009097824 */ /* 0x000fe200078e000a */
[----:B------:R-:W-:Y:S01]  /*14450*/  @UP0 USHF.R.U32.HI UR30, URZ, UR9, UR17 ;  /* 0x000000093f1e0299 */ /* 0x000fe20008011611 */
[----:B------:R-:W-:Y:S01]  /*14460*/  VIADD R11, R6, 0x1 ;  /* 0x00000001060b7836 */ /* 0x000fe20000000000 */
[----:B------:R-:W-:Y:S01]  /*14470*/  UIMAD UR10, UR19, UR31, UR15 ;  /* 0x0000001f130a72a4 */ /* 0x000fe2000f8e020f */
[----:B------:R-:W-:Y:S01]  /*14480*/  SEL R10, R12, RZ, P2 ;  /* 0x000000ff0c0a7207 */ /* 0x000fe20001000000 */
[----:B------:R-:W-:Y:S01]  /*14490*/  UIADD3 UR9, -UR30, URZ, URZ ;  /* 0x0000003f1e097290 */ /* 0x000fe2000fffe13f */
[----:B------:R-:W-:Y:S01]  /*144a0*/  R2UR UR15, R9 ;  /* 0x00000000090f72ca */ /* 0x000fe200000e0000 */
[----:B------:R-:W-:Y:S01]  /*144b0*/  @P3 IMAD.MOV R14, RZ, RZ, R8 ;  /* 0x000000ffff0e3224 */ /* 0x000fe200078e0208 */
[----:B------:R-:W-:Y:S01]  /*144c0*/  UIMAD UR28, UR10, UR11, UR28 ;  /* 0x0000000b0a1c72a4 */ /* 0x000fe2000f8e021c */
[----:B------:R-:W-:Y:S01]  /*144d0*/  SEL R8, RZ, 0x1, P5 ;  /* 0x00000001ff087807 */ /* 0x000fe20002800000 */
[----:B------:R-:W-:Y:S01]  /*144e0*/  UIMAD UR9, UR23, UR9, UR18 ;  /* 0x00000009170972a4 */ /* 0x000fe2000f8e0212 */
[----:B------:R-:W-:Y:S01]  /*144f0*/  R2UR UR18, R19 ;  /* 0x00000000131272ca */ /* 0x000fe200000e0000 */
[----:B------:R-:W-:Y:S01]  /*14500*/  ULOP3.LUT UR19, UR26, 0x10, UR16, 0xf8, !UPT ;  /* 0x000000101a137892 */ /* 0x000fe2000f8ef810 */
[C---:B------:R-:W-:Y:S01]  /*14510*/  ISETP.NE.AND P4, PT, R14.reuse, R23, PT ;  /* 0x000000170e00720c */ /* 0x040fe20003f85270 */
[----:B------:R-:W-:Y:S01]  /*14520*/  UIMAD UR29, UR9, UR8, UR29 ;  /* 0x00000008091d72a4 */ /* 0x000fe2000f8e021d */
[----:B------:R-:W-:Y:S01]  /*14530*/  R2UR UR10, R21 ;  /* 0x00000000150a72ca */ /* 0x000fe200000e0000 */
[----:B------:R-:W-:Y:S01]  /*14540*/  UIADD3 UR16, UR7, 0x24000, URZ ;  /* 0x0002400007107890 */ /* 0x000fe2000fffe03f */
[----:B------:R-:W-:Y:S01]  /*14550*/  LOP3.LUT R5, R5, R8, RZ, 0x3c, !PT ;  /* 0x0000000805057212 */ /* 0x000fe200078e3cff */
[----:B------:R-:W-:Y:S01]  /*14560*/  UIADD3 UR8, UR7, 0x25000, URZ ;  /* 0x0002500007087890 */ /* 0x000fe2000fffe03f */
[----:B------:R-:W-:Y:S01]  /*14570*/  SEL R9, R13, RZ, P3 ;  /* 0x000000ff0d097207 */ /* 0x000fe20001800000 */
[----:B------:R-:W-:Y:S01]  /*14580*/  UPRMT UR7, UR15, 0x5410, URZ ;  /* 0x000054100f077896 */ /* 0x000fe2000800003f */
[----:B------:R-:W-:Y:S01]  /*14590*/  SEL R8, R14, RZ, P4 ;  /* 0x000000ff0e087207 */ /* 0x000fe20002000000 */
[----:B------:R-:W-:Y:S01]  /*145a0*/  UMOV UR17, UR25 ;  /* 0x0000001900117c82 */ /* 0x000fe20008000000 */
[----:B------:R-:W-:Y:S01]  /*145b0*/  UMOV UR9, UR25 ;  /* 0x0000001900097c82 */ /* 0x000fe20008000000 */
[----:B------:R-:W-:-:S02]  /*145c0*/  UMOV UR11, UR19 ;  /* 0x00000013000b7c82 */ /* 0x000fc40008000000 */
[----:B------:R-:W-:-:S03]  /*145d0*/  @P4 IMAD.MOV R11, RZ, RZ, R6 ;  /* 0x000000ffff0b4224 */ /* 0x000fc600078e0206 */
[----:B------:R0:W-:Y:S01]  /*145e0*/  UTMALDG.5D.IM2COL [UR24], [UR32], UR7 ;  /* 0x00000018200073b4 */ /* 0x0001e20008060007 */
[----:B------:R-:W-:Y:S01]  /*145f0*/  IMAD.MOV.U32 R6, RZ, RZ, R11 ;  /* 0x000000ffff067224 */ /* 0x000fe200078e000b */
[----:B------:R0:W-:Y:S01]  /*14600*/  UTMALDG.5D.MULTICAST [UR16], [UR34], UR39, desc[UR36] ;  /* 0x00002410220073b4 */ /* 0x0001e20008021827 */
[----:B------:R0:W-:Y:S02]  /*14610*/  UTMALDG.5D.MULTICAST [UR8], [UR34], UR39, desc[UR36] ;  /* 0x00002408220073b4 */ /* 0x0001e40008021827 */
[----:B0-----:R-:W-:Y:S05]  /*14620*/  @P6 BRA `(.L_x_535) ;  /* 0xfffffff800246947 */ /* 0x001fea000383ffff */
.L_x_531:
[----:B------:R-:W-:Y:S01]  /*14630*/  UISETP.GE.U32.AND UP1, UPT, UR5, 0x9, UPT ;  /* 0x000000090500788c */ /* 0x000fe2000bf26070 */
[----:B------:R-:W-:-:S05]  /*14640*/  IMAD.MOV.U32 R0, RZ, RZ, 0x1 ;  /* 0x00000001ff007424 */ /* 0x000fca00078e00ff */
[----:B------:R-:W-:-:S05]  /*14650*/  PLOP3.LUT P0, PT, PT, PT, UP1, 0x80, 0x0 ;  /* 0x000000000000781c */ /* 0x000fca0003f0f018 */
[----:B------:R-:W-:-:S04]  /*14660*/  @UP1 UIMAD.WIDE.U32 UR8, UR5, 0x38e38e39, URZ ;  /* 0x38e38e39050818a5 */ /* 0x000fc8000f8e003f */
[----:B------:R-:W-:-:S04]  /*14670*/  @UP1 USHF.R.U32.HI UR7, URZ, 0x1, UR9 ;  /* 0x000000013f071899 */ /* 0x000fc80008011609 */
[----:B------:R-:W-:-:S04]  /*14680*/  @UP1 ULOP3.LUT UR7, UR7, 0x1, URZ, 0xc0, !UPT ;  /* 0x0000000107071892 */ /* 0x000fc8000f8ec03f */
[----:B------:R-:W-:-:S04]  /*14690*/  @UP1 UISETP.NE.U32.AND UP0, UPT, UR7, 0x1, UPT ;  /* 0x000000010700188c */ /* 0x000fc8000bf05070 */
[----:B------:R-:W-:-:S04]  /*146a0*/  @UP1 UISETP.NE.U32.AND.EX UP0, UPT, URZ, URZ, UPT, UP0 ;  /* 0x0000003f3f00128c */ /* 0x000fc8000bf05100 */
[----:B------:R-:W-:-:S06]  /*146b0*/  @UP1 USEL UR7, URZ, 0x1, !UP0 ;  /* 0x000000013f071887 */ /* 0x000fcc000c000000 */
[----:B------:R-:W-:Y:S01]  /*146c0*/  @P0 IMAD.U32 R0, RZ, RZ, UR7 ;  /* 0x00000007ff000e24 */ /* 0x000fe2000f8e00ff */
[----:B------:R-:W-:Y:S05]  /*146d0*/  WARPSYNC.ALL ;  /* 0x0000000000007948 */ /* 0x000fea0003800000 */
[----:B------:R-:W-:-:S13]  /*146e0*/  ELECT P0, URZ, PT ;  /* 0x00000000003f782f */ /* 0x000fda0003800000 */
[----:B------:R-:W-:Y:S05]  /*146f0*/  @!P0 EXIT ;  /* 0x000000000000894d */ /* 0x000fea0003800000 */
[----:B------:R-:W-:-:S04]  /*14700*/  ULOP3.LUT UR6, UR6, 0x2, URZ, 0xfc, !UPT ;  /* 0x0000000206067892 */ /* 0x000fc8000f8efc3f */
[----:B------:R-:W-:-:S06]  /*14710*/  UISETP.NE.AND UP0, UPT, UR6, 0x3, UPT ;  /* 0x000000030600788c */ /* 0x000fcc000bf05270 */
[----:B------:R-:W-:-:S13]  /*14720*/  PLOP3.LUT P0, PT, PT, PT, UP0, 0x80, 0x0 ;  /* 0x000000000000781c */ /* 0x000fda0003f0f008 */
[----:B------:R-:W-:Y:S05]  /*14730*/  @!P0 BRA `(.L_x_536) ;  /* 0x0000000000048947 */ /* 0x000fea0003800000 */
[----:B------:R-:W-:Y:S01]  /*14740*/  BPT.TRAP 0x1 ;  /* 0x000000040000795c */ /* 0x000fe20000300000 */
.L_x_536:
[----:B------:R-:W0:Y:S01]  /*14750*/  S2UR UR8, SR_CgaCtaId ;  /* 0x00000000000879c3 */ /* 0x000e220000008800 */
[----:B------:R-:W-:Y:S01]  /*14760*/  UIMAD.WIDE.U32 UR6, UR5, 0x38e38e39, URZ ;  /* 0x38e38e39050678a5 */ /* 0x000fe2000f8e003f */
[----:B------:R-:W-:Y:S01]  /*14770*/  SHF.L.U32 R2, R0, 0x1f, RZ ;  /* 0x0000001f00027819 */ /* 0x000fe200000006ff */
[----:B------:R-:W-:Y:S02]  /*14780*/  UMOV UR4, 0x400 ;  /* 0x0000040000047882 */ /* 0x000fe40000000000 */
[----:B------:R-:W-:-:S04]  /*14790*/  USHF.R.U32.HI UR6, URZ, 0x1, UR7 ;  /* 0x000000013f067899 */ /* 0x000fc80008011607 */
[----:B------:R-:W-:Y:S02]  /*147a0*/  UIMAD UR5, UR6, -0x9, UR5 ;  /* 0xfffffff7060578a4 */ /* 0x000fe4000f8e0205 */
[----:B0-----:R-:W-:-:S04]  /*147b0*/  ULEA UR4, UR8, UR4, 0x18 ;  /* 0x0000000408047291 */ /* 0x001fc8000f8ec03f */
[----:B------:R-:W-:-:S04]  /*147c0*/  UIADD3 UR4, UR4, 0x36048, URZ ;  /* 0x0003604804047890 */ /* 0x000fc8000fffe03f */
[----:B------:R-:W-:-:S12]  /*147d0*/  ULEA UR6, UR5, UR4, 0x3 ;  /* 0x0000000405067291 */ /* 0x000fd8000f8e183f */
.L_x_537:
[----:B0-----:R-:W-:-:S04]  /*147e0*/  IMAD.U32 R3, RZ, RZ, UR6 ;  /* 0x00000006ff037e24 */ /* 0x001fc8000f8e00ff */
[----:B------:R0:W1:Y:S03]  /*147f0*/  SYNCS.PHASECHK.TRANS64.TRYWAIT P0, [R3+URZ], R2 ;  /* 0x00000002030075a7 */ /* 0x000066000800017f */
[----:B-1----:R-:W-:Y:S05]  /*14800*/  @!P0 NANOSLEEP.SYNCS 0x989680 ;  /* 0x009896800000895d */ /* 0x002fea0003900000 */
[----:B------:R-:W1:Y:S02]  /*14810*/  @!P0 SYNCS.PHASECHK.TRANS64 P0, [R3+URZ], R2 ;  /* 0x00000002030085a7 */ /* 0x000e64000800007f */
[----:B-1----:R-:W-:Y:S05]  /*14820*/  @!P0 BRA `(.L_x_537) ;  /* 0xfffffffc00ec8947 */ /* 0x002fea000383ffff */
[----:B------:R-:W-:-:S04]  /*14830*/  UIADD3 UR5, UR5, 0x1, URZ ;  /* 0x0000000105057890 */ /* 0x000fc8000fffe03f */
[----:B------:R-:W-:-:S04]  /*14840*/  UISETP.NE.AND UP0, UPT, UR5, 0x9, UPT ;  /* 0x000000090500788c */ /* 0x000fc8000bf05270 */
[----:B------:R-:W-:Y:S02]  /*14850*/  USEL UR6, URZ, 0x1, UP0 ;  /* 0x000000013f067887 */ /* 0x000fe40008000000 */
[----:B------:R-:W-:-:S04]  /*14860*/  USEL UR5, UR5, URZ, UP0 ;  /* 0x0000003f05057287 */ /* 0x000fc80008000000 */
[----:B0-----:R-:W-:Y:S01]  /*14870*/  LOP3.LUT R2, R0, UR6, RZ, 0x3c, !PT ;  /* 0x0000000600027c12 */ /* 0x001fe2000f8e3cff */
[----:B------:R-:W-:-:S03]  /*14880*/  ULEA UR7, UR5, UR4, 0x3 ;  /* 0x0000000405077291 */ /* 0x000fc6000f8e183f */
[----:B------:R-:W-:-:S09]  /*14890*/  SHF.L.U32 R0, R2, 0x1f, RZ ;  /* 0x0000001f02007819 */ /* 0x000fd200000006ff */
.L_x_538:
        /* <DEDUP_REMOVED lines=9> */
[----:B------:R-:W-:Y:S01]  /*14930*/  LOP3.LUT R2, R2, UR6, RZ, 0x3c, !PT ;  /* 0x0000000602027c12 */ /* 0x000fe2000f8e3cff */
[----:B------:R-:W-:-:S03]  /*14940*/  ULEA UR7, UR5, UR4, 0x3 ;  /* 0x0000000405077291 */ /* 0x000fc6000f8e183f */
[----:B0-----:R-:W-:-:S09]  /*14950*/  SHF.L.U32 R0, R2, 0x1f, RZ ;  /* 0x0000001f02007819 */ /* 0x001fd200000006ff */
.L_x_539:
        /* <DEDUP_REMOVED lines=12> */
.L_x_540:
        /* <DEDUP_REMOVED lines=12> */
.L_x_541:
        /* <DEDUP_REMOVED lines=12> */
.L_x_542:
        /* <DEDUP_REMOVED lines=12> */
.L_x_543:
        /* <DEDUP_REMOVED lines=12> */
.L_x_544:
        /* <DEDUP_REMOVED lines=12> */
.L_x_545:
[----:B0-----:R-:W-:-:S04]  /*14de0*/  IMAD.U32 R3, RZ, RZ, UR5 ;  /* 0x00000005ff037e24 */ /* 0x001fc8000f8e00ff */
[----:B------:R0:W1:Y:S03]  /*14df0*/  SYNCS.PHASECHK.TRANS64.TRYWAIT P0, [R3+URZ], R0 ;  /* 0x00000000030075a7 */ /* 0x000066000800017f */
[----:B-1----:R-:W-:Y:S05]  /*14e00*/  @!P0 NANOSLEEP.SYNCS 0x989680 ;  /* 0x009896800000895d */ /* 0x002fea0003900000 */
[----:B------:R-:W1:Y:S02]  /*14e10*/  @!P0 SYNCS.PHASECHK.TRANS64 P0, [R3+URZ], R0 ;  /* 0x00000000030085a7 */ /* 0x000e64000800007f */
[----:B-1----:R-:W-:Y:S05]  /*14e20*/  @P0 EXIT ;  /* 0x000000000000094d */ /* 0x002fea0003800000 */
[----:B------:R-:W-:Y:S05]  /*14e30*/  BRA `(.L_x_545) ;  /* 0xfffffffc00e87947 */ /* 0x000fea000383ffff */
.L_x_546:
[----:B------:R-:W-:-:S00]  /*14e40*/  BRA `(.L_x_546) ;  /* 0xfffffffc00fc7947 */ /* 0x000fc0000383ffff */
[----:B------:R-:W-:-:S00]  /*14e50*/  NOP ;  /* 0x0000000000007918 */ /* 0x000fc00000000000 */
        /* <DEDUP_REMOVED lines=10> */
.L_x_547:


//--------------------- .nv.shared._ZN7cutlass13device_kernelINS_4conv6kernel13ConvUniversalINS1_16ConvProblemShapeILNS1_8OperatorE1ELi3EEENS1_10collective14CollectiveConvINS1_46MainloopSm90TmaGmmaWarpSpecializedImplicitGemmILS5_1ELi9ELi3EN4cute5tupleIJNSA_1CILi2EEENSC_ILi1EEESE_EEENS1_36KernelImplicitTmaWarpSpecializedSm90ELi1EEENSB_IJNSC_ILi256EEENSC_ILi128EEENSB_IJNSC_ILi32EEEEEEEEENS_10bfloat16_tESN_NSA_8TiledMMAINSA_8MMA_AtomIJNSA_4SM904GMMA28MMA_64x128x16_F32BF16BF16_SSILNSR_5MajorE0ELST_1ELNSR_7ScaleInE1ELSU_1EEEEEENSA_6LayoutINSB_IJSE_SE_SE_EEENSB_IJNSC_ILi0EEESZ_SZ_EEEEENSB_IJNSA_10UnderscoreES12_S12_EEEEENS7_6detail26Sm90ImplicitGemmTileTraitsINSA_20SM90_TMA_LOAD_IM2COLENSA_14ComposedLayoutINSA_7SwizzleILi2ELi4ELi3EEENSA_18smem_ptr_flag_bitsILi16EEENSX_INSB_IJNSB_IJNSC_ILi8EEESK_EEENSB_IJSK_SE_EEENSB_IJSE_NSC_ILi9EEEEEEEEENSB_IJNSB_IJSK_SI_EEENSB_IJSE_SZ_EEENSB_IJSZ_NSC_ILi8192EEEEEEEEEEEEEvEENS16_INSA_23SM90_TMA_LOAD_MULTICASTENS18_INS19_ILi3ELi4ELi3EEES1C_NSX_INSB_IJNSB_IJNSC_ILi64EEESD_EEENSB_IJS1D_NSC_ILi4EEEEEES1H_EEENSB_IJNSB_IJSE_NSC_ILi2048EEEEEENSB_IJS1T_NSC_ILi512EEEEEENSB_IJSZ_NSC_ILi4096EEEEEEEEEEEEEvEEEENS_8epilogue10collective6detail29Sm90TmaWarpSpecializedAdapterINS2A_15DefaultEpilogueISN_NSB_IJNSB_IJllllEEESE_SZ_EEES2F_NS29_6thread17LinearCombinationISN_Li1EffLNS2G_9ScaleType4KindE0ELNS_15FloatRoundStyleE2ESN_EENS_4gemm15EpilogueDefaultEEEEEvvEEEEvNT_6ParamsE --------------------------
	.section	.nv.shared._ZN7cutlass13device_kernelINS_4conv6kernel13ConvUniversalINS1_16ConvProblemShapeILNS1_8OperatorE1ELi3EEENS1_10collective14CollectiveConvINS1_46MainloopSm90TmaGmmaWarpSpecializedImplicitGemmILS5_1ELi9ELi3EN4cute5tupleIJNSA_1CILi2EEENSC_ILi1EEESE_EEENS1_36KernelImplicitTmaWarpSpecializedSm90ELi1EEENSB_IJNSC_ILi256EEENSC_ILi128EEENSB_IJNSC_ILi32EEEEEEEEENS_10bfloat16_tESN_NSA_8TiledMMAINSA_8MMA_AtomIJNSA_4SM904GMMA28MMA_64x128x16_F32BF16BF16_SSILNSR_5MajorE0ELST_1ELNSR_7ScaleInE1ELSU_1EEEEEENSA_6LayoutINSB_IJSE_SE_SE_EEENSB_IJNSC_ILi0EEESZ_SZ_EEEEENSB_IJNSA_10UnderscoreES12_S12_EEEEENS7_6detail26Sm90ImplicitGemmTileTraitsINSA_20SM90_TMA_LOAD_IM2COLENSA_14ComposedLayoutINSA_7SwizzleILi2ELi4ELi3EEENSA_18smem_ptr_flag_bitsILi16EEENSX_INSB_IJNSB_IJNSC_ILi8EEESK_EEENSB_IJSK_SE_EEENSB_IJSE_NSC_ILi9EEEEEEEEENSB_IJNSB_IJSK_SI_EEENSB_IJSE_SZ_EEENSB_IJSZ_NSC_ILi8192EEEEEEEEEEEEEvEENS16_INSA_23SM90_TMA_LOAD_MULTICASTENS18_INS19_ILi3ELi4ELi3EEES1C_NSX_INSB_IJNSB_IJNSC_ILi64EEESD_EEENSB_IJS1D_NSC_ILi4EEEEEES1H_EEENSB_IJNSB_IJSE_NSC_ILi2048EEEEEENSB_IJS1T_NSC_ILi512EEEEEENSB_IJSZ_NSC_ILi4096EEEEEEEEEEEEEvEEEENS_8epilogue10collective6detail29Sm90TmaWarpSpecializedAdapterINS2A_15DefaultEpilogueISN_NSB_IJNSB_IJllllEEESE_SZ_EEES2F_NS29_6thread17LinearCombinationISN_Li1EffLNS2G_9ScaleType4KindE0ELNS_15FloatRoundStyleE2ESN_EENS_4gemm15EpilogueDefaultEEEEEvvEEEEvNT_6ParamsE,"aw",@nobits
	.sectionflags	@""
	.align	16
	.zero		1024


//--------------------- .nv.shared.reserved.0     --------------------------
	.section	.nv.shared.reserved.0,"aw",@nobits
	.weak		__nv_reservedSMEM_offset_0_alias
	.size		__nv_reservedSMEM_offset_0_alias, 0, 0
	.other		__nv_reservedSMEM_offset_0_alias,@"STO_CUDA_RESERVED_SHARED STV_DEFAULT"
__nv_reservedSMEM_offset_0_alias:
	.zero		0


//--------------------- .nv.global                --------------------------
	.section	.nv.global,"aw",@nobits
.nv.global:
	.type		_ZN39_INTERNAL_5ddc15a7_4_k_cu_fe91e9f2_36784cute1_E,@object
	.size		_ZN39_INTERNAL_5ddc15a7_4_k_cu_fe91e9f2_36784cute1_E,(_ZN39_INTERNAL_5ddc15a7_4_k_cu_fe91e9f2_36784cuda3std3__45__cpo6cbeginE - _ZN39_INTERNAL_5ddc15a7_4_k_cu_fe91e9f2_36784cute1_E)
_ZN39_INTERNAL_5ddc15a7_4_k_cu_fe91e9f2_36784cute1_E:
	.zero		1
	.type		_ZN39_INTERNAL_5ddc15a7_4_k_cu_fe91e9f2_36784cuda3std3__45__cpo6cbeginE,@object
	.size		_ZN39_INTERNAL_5ddc15a7_4_k_cu_fe91e9f2_36784cuda3std3__45__cpo6cbeginE,(_ZN39_INTERNAL_5ddc15a7_4_k_cu_fe91e9f2_36784cuda3std3__48in_placeE - _ZN39_INTERNAL_5ddc15a7_4_k_cu_fe91e9f2_36784cuda3std3__45__cpo6cbeginE)
_ZN39_INTERNAL_5ddc15a7_4_k_cu_fe91e9f2_36784cuda3std3__45__cpo6cbeginE:
	.zero		1
	.type		_ZN39_INTERNAL_5ddc15a7_4_k_cu_fe91e9f2_36784cuda3std3__48in_placeE,@object
	.size		_ZN39_INTERNAL_5ddc15a7_4_k_cu_fe91e9f2_36784cuda3std3__48in_placeE,(_ZN39_INTERNAL_5ddc15a7_4_k_cu_fe91e9f2_36784cuda3std6ranges3__45__cpo9iter_moveE - _ZN39_INTERNAL_5ddc15a7_4_k_cu_fe91e9f2_36784cuda3std3__48in_placeE)
_ZN39_INTERNAL_5ddc15a7_4_k_cu_fe91e9f2_36784cuda3std3__48in_placeE:
	.zero		1
	.type		_ZN39_INTERNAL_5ddc15a7_4_k_cu_fe91e9f2_36784cuda3std6ranges3__45__cpo9iter_moveE,@object
	.size		_ZN39_INTERNAL_5ddc15a7_4_k_cu_fe91e9f2_36784cuda3std6ranges3__45__cpo9iter_moveE,(_ZN39_INTERNAL_5ddc15a7_4_k_cu_fe91e9f2_36784cuda3std3__45__cpo5beginE - _ZN39_INTERNAL_5ddc15a7_4_k_cu_fe91e9f2_36784cuda3std6ranges3__45__cpo9iter_moveE)
_ZN39_INTERNAL_5ddc15a7_4_k_cu_fe91e9f2_36784cuda3std6ranges3__45__cpo9iter_moveE:
	.zero		1
	.type		_ZN39_INTERNAL_5ddc15a7_4_k_cu_fe91e9f2_36784cuda3std3__45__cpo5beginE,@object
	.size		_ZN39_INTERNAL_5ddc15a7_4_k_cu_fe91e9f2_36784cuda3std3__45__cpo5beginE,(_ZN39_INTERNAL_5ddc15a7_4_k_cu_fe91e9f2_36784cuda3std3__441_GLOBAL__N__5ddc15a7_4_k_cu_fe91e9f2_36786ignoreE - _ZN39_INTERNAL_5ddc15a7_4_k_cu_fe91e9f2_36784cuda3std3__45__cpo5beginE)
_ZN39_INTERNAL_5ddc15a7_4_k_cu_fe91e9f2_36784cuda3std3__45__cpo5beginE:
	.zero		1
	.type		_ZN39_INTERNAL_5ddc15a7_4_k_cu_fe91e9f2_36784cuda3std3__441_GLOBAL__N__5ddc15a7_4_k_cu_fe91e9f2_36786ignoreE,@object
	.size		_ZN39_INTERNAL_5ddc15a7_4_k_cu_fe91e9f2_36784cuda3std3__441_GLOBAL__N__5ddc15a7_4_k_cu_fe91e9f2_36786ignoreE,(_ZN39_INTERNAL_5ddc15a7_4_k_cu_fe91e9f2_36784cute7productE - _ZN39_INTERNAL_5ddc15a7_4_k_cu_fe91e9f2_36784cuda3std3__441_GLOBAL__N__5ddc15a7_4_k_cu_fe91e9f2_36786ignoreE)
_ZN39_INTERNAL_5ddc15a7_4_k_cu_fe91e9f2_36784cuda3std3__441_GLOBAL__N__5ddc15a7_4_k_cu_fe91e9f2_36786ignoreE:
	.zero		1
	.type		_ZN39_INTERNAL_5ddc15a7_4_k_cu_fe91e9f2_36784cute7productE,@object
	.size		_ZN39_INTERNAL_5ddc15a7_4_k_cu_fe91e9f2_36784cute7productE,(_ZN39_INTERNAL_5ddc15a7_4_k_cu_fe91e9f2_36784cuda3std3__45__cpo3endE - _ZN39_INTERNAL_5ddc15a7_4_k_cu_fe91e9f2_36784cute7productE)
_ZN39_INTERNAL_5ddc15a7_4_k_cu_fe91e9f2_36784cute7productE:
	.zero		1
	.type		_ZN39_INTERNAL_5ddc15a7_4_k_cu_fe91e9f2_36784cuda3std3__45__cpo3endE,@object
	.size		_ZN39_INTERNAL_5ddc15a7_4_k_cu_fe91e9f2_36784cuda3std3__45__cpo3endE,(_ZN39_INTERNAL_5ddc15a7_4_k_cu_fe91e9f2_36784cuda3std3__419piecewise_constructE - _ZN39_INTERNAL_5ddc15a7_4_k_cu_fe91e9f2_36784cuda3std3__45__cpo3endE)
_ZN39_INTERNAL_5ddc15a7_4_k_cu_fe91e9f2_36784cuda3std3__45__cpo3endE:
	.zero		1
	.type		_ZN39_INTERNAL_5ddc15a7_4_k_cu_fe91e9f2_36784cuda3std3__419piecewise_constructE,@object
	.size		_ZN39_INTERNAL_5ddc15a7_4_k_cu_fe91e9f2_36784cuda3std3__419piecewise_constructE,(_ZN39_INTERNAL_5ddc15a7_4_k_cu_fe91e9f2_36784cuda3std3__45__cpo4cendE - _ZN39_INTERNAL_5ddc15a7_4_k_cu_fe91e9f2_36784cuda3std3__419piecewise_constructE)
_ZN39_INTERNAL_5ddc15a7_4_k_cu_fe91e9f2_36784cuda3std3__419piecewise_constructE:
	.zero		1
	.type		_ZN39_INTERNAL_5ddc15a7_4_k_cu_fe91e9f2_36784cuda3std3__45__cpo4cendE,@object
	.size		_ZN39_INTERNAL_5ddc15a7_4_k_cu_fe91e9f2_36784cuda3std3__45__cpo4cendE,(_ZN39_INTERNAL_5ddc15a7_4_k_cu_fe91e9f2_36784cuda3std6ranges3__45__cpo4swapE - _ZN39_INTERNAL_5ddc15a7_4_k_cu_fe91e9f2_36784cuda3std3__45__cpo4cendE)
_ZN39_INTERNAL_5ddc15a7_4_k_cu_fe91e9f2_36784cuda3std3__45__cpo4cendE:
	.zero		1
	.type		_ZN39_INTERNAL_5ddc15a7_4_k_cu_fe91e9f2_36784cuda3std6ranges3__45__cpo4swapE,@object
	.size		_ZN39_INTERNAL_5ddc15a7_4_k_cu_fe91e9f2_36784cuda3std6ranges3__45__cpo4swapE,(.L_7 - _ZN39_INTERNAL_5ddc15a7_4_k_cu_fe91e9f2_36784cuda3std6ranges3__45__cpo4swapE)
_ZN39_INTERNAL_5ddc15a7_4_k_cu_fe91e9f2_36784cuda3std6ranges3__45__cpo4swapE:
	.zero		1
.L_7:


//--------------------- .nv.constant0._ZN7cutlass13device_kernelINS_4conv6kernel13ConvUniversalINS1_16ConvProblemShapeILNS1_8OperatorE1ELi3EEENS1_10collective14CollectiveConvINS1_46MainloopSm90TmaGmmaWarpSpecializedImplicitGemmILS5_1ELi9ELi3EN4cute5tupleIJNSA_1CILi2EEENSC_ILi1EEESE_EEENS1_36KernelImplicitTmaWarpSpecializedSm90ELi1EEENSB_IJNSC_ILi256EEENSC_ILi128EEENSB_IJNSC_ILi32EEEEEEEEENS_10bfloat16_tESN_NSA_8TiledMMAINSA_8MMA_AtomIJNSA_4SM904GMMA28MMA_64x128x16_F32BF16BF16_SSILNSR_5MajorE0ELST_1ELNSR_7ScaleInE1ELSU_1EEEEEENSA_6LayoutINSB_IJSE_SE_SE_EEENSB_IJNSC_ILi0EEESZ_SZ_EEEEENSB_IJNSA_10UnderscoreES12_S12_EEEEENS7_6detail26Sm90ImplicitGemmTileTraitsINSA_20SM90_TMA_LOAD_IM2COLENSA_14ComposedLayoutINSA_7SwizzleILi2ELi4ELi3EEENSA_18smem_ptr_flag_bitsILi16EEENSX_INSB_IJNSB_IJNSC_ILi8EEESK_EEENSB_IJSK_SE_EEENSB_IJSE_NSC_ILi9EEEEEEEEENSB_IJNSB_IJSK_SI_EEENSB_IJSE_SZ_EEENSB_IJSZ_NSC_ILi8192EEEEEEEEEEEEEvEENS16_INSA_23SM90_TMA_LOAD_MULTICASTENS18_INS19_ILi3ELi4ELi3EEES1C_NSX_INSB_IJNSB_IJNSC_ILi64EEESD_EEENSB_IJS1D_NSC_ILi4EEEEEES1H_EEENSB_IJNSB_IJSE_NSC_ILi2048EEEEEENSB_IJS1T_NSC_ILi512EEEEEENSB_IJSZ_NSC_ILi4096EEEEEEEEEEEEEvEEEENS_8epilogue10collective6detail29Sm90TmaWarpSpecializedAdapterINS2A_15DefaultEpilogueISN_NSB_IJNSB_IJllllEEESE_SZ_EEES2F_NS29_6thread17LinearCombinationISN_Li1EffLNS2G_9ScaleType4KindE0ELNS_15FloatRoundStyleE2ESN_EENS_4gemm15EpilogueDefaultEEEEEvvEEEEvNT_6ParamsE --------------------------
	.section	.nv.constant0._ZN7cutlass13device_kernelINS_4conv6kernel13ConvUniversalINS1_16ConvProblemShapeILNS1_8OperatorE1ELi3EEENS1_10collective14CollectiveConvINS1_46MainloopSm90TmaGmmaWarpSpecializedImplicitGemmILS5_1ELi9ELi3EN4cute5tupleIJNSA_1CILi2EEENSC_ILi1EEESE_EEENS1_36KernelImplicitTmaWarpSpecializedSm90ELi1EEENSB_IJNSC_ILi256EEENSC_ILi128EEENSB_IJNSC_ILi32EEEEEEEEENS_10bfloat16_tESN_NSA_8TiledMMAINSA_8MMA_AtomIJNSA_4SM904GMMA28MMA_64x128x16_F32BF16BF16_SSILNSR_5MajorE0ELST_1ELNSR_7ScaleInE1ELSU_1EEEEEENSA_6LayoutINSB_IJSE_SE_SE_EEENSB_IJNSC_ILi0EEESZ_SZ_EEEEENSB_IJNSA_10UnderscoreES12_S12_EEEEENS7_6detail26Sm90ImplicitGemmTileTraitsINSA_20SM90_TMA_LOAD_IM2COLENSA_14ComposedLayoutINSA_7SwizzleILi2ELi4ELi3EEENSA_18smem_ptr_flag_bitsILi16EEENSX_INSB_IJNSB_IJNSC_ILi8EEESK_EEENSB_IJSK_SE_EEENSB_IJSE_NSC_ILi9EEEEEEEEENSB_IJNSB_IJSK_SI_EEENSB_IJSE_SZ_EEENSB_IJSZ_NSC_ILi8192EEEEEEEEEEEEEvEENS16_INSA_23SM90_TMA_LOAD_MULTICASTENS18_INS19_ILi3ELi4ELi3EEES1C_NSX_INSB_IJNSB_IJNSC_ILi64EEESD_EEENSB_IJS1D_NSC_ILi4EEEEEES1H_EEENSB_IJNSB_IJSE_NSC_ILi2048EEEEEENSB_IJS1T_NSC_ILi512EEEEEENSB_IJSZ_NSC_ILi4096EEEEEEEEEEEEEvEEEENS_8epilogue10collective6detail29Sm90TmaWarpSpecializedAdapterINS2A_15DefaultEpilogueISN_NSB_IJNSB_IJllllEEESE_SZ_EEES2F_NS29_6thread17LinearCombinationISN_Li1EffLNS2G_9ScaleType4KindE0ELNS_15FloatRoundStyleE2ESN_EENS_4gemm15EpilogueDefaultEEEEEvvEEEEvNT_6ParamsE,"a",@progbits
	.sectionflags	@""
	.align	4
.nv.constant0._ZN7cutlass13device_kernelINS_4conv6kernel13ConvUniversalINS1_16ConvProblemShapeILNS1_8OperatorE1ELi3EEENS1_10collective14CollectiveConvINS1_46MainloopSm90TmaGmmaWarpSpecializedImplicitGemmILS5_1ELi9ELi3EN4cute5tupleIJNSA_1CILi2EEENSC_ILi1EEESE_EEENS1_36KernelImplicitTmaWarpSpecializedSm90ELi1EEENSB_IJNSC_ILi256EEENSC_ILi128EEENSB_IJNSC_ILi32EEEEEEEEENS_10bfloat16_tESN_NSA_8TiledMMAINSA_8MMA_AtomIJNSA_4SM904GMMA28MMA_64x128x16_F32BF16BF16_SSILNSR_5MajorE0ELST_1ELNSR_7ScaleInE1ELSU_1EEEEEENSA_6LayoutINSB_IJSE_SE_SE_EEENSB_IJNSC_ILi0EEESZ_SZ_EEEEENSB_IJNSA_10UnderscoreES12_S12_EEEEENS7_6detail26Sm90ImplicitGemmTileTraitsINSA_20SM90_TMA_LOAD_IM2COLENSA_14ComposedLayoutINSA_7SwizzleILi2ELi4ELi3EEENSA_18smem_ptr_flag_bitsILi16EEENSX_INSB_IJNSB_IJNSC_ILi8EEESK_EEENSB_IJSK_SE_EEENSB_IJSE_NSC_ILi9EEEEEEEEENSB_IJNSB_IJSK_SI_EEENSB_IJSE_SZ_EEENSB_IJSZ_NSC_ILi8192EEEEEEEEEEEEEvEENS16_INSA_23SM90_TMA_LOAD_MULTICASTENS18_INS19_ILi3ELi4ELi3EEES1C_NSX_INSB_IJNSB_IJNSC_ILi64EEESD_EEENSB_IJS1D_NSC_ILi4EEEEEES1H_EEENSB_IJNSB_IJSE_NSC_ILi2048EEEEEENSB_IJS1T_NSC_ILi512EEEEEENSB_IJSZ_NSC_ILi4096EEEEEEEEEEEEEvEEEENS_8epilogue10collective6detail29Sm90TmaWarpSpecializedAdapterINS2A_15DefaultEpilogueISN_NSB_IJNSB_IJllllEEESE_SZ_EEES2F_NS29_6thread17LinearCombinationISN_Li1EffLNS2G_9ScaleType4KindE0ELNS_15FloatRoundStyleE2ESN_EENS_4gemm15EpilogueDefaultEEEEEvvEEEEvNT_6ParamsE:
	.zero		1664


//--------------------- SYMBOLS --------------------------

	.type		.nv.reservedSmem.offset0,@object
	.size		.nv.reservedSmem.offset0,0x4
